//
// Generated by NVIDIA NVVM Compiler
//
// Compiler Build ID: CL-36424714
// Cuda compilation tools, release 13.0, V13.0.88
// Based on NVVM 20.0.0
//

.version 9.0
.target sm_100
.address_size 64

	// .globl	gather

.visible .entry gather(
	.param .u64 .ptr .align 1 gather_param_0,
	.param .u64 .ptr .align 1 gather_param_1,
	.param .u32 gather_param_2,
	.param .u64 .ptr .align 1 gather_param_3,
	.param .u32 gather_param_4,
	.param .u32 gather_param_5,
	.param .u64 .ptr .align 1 gather_param_6
)
{
	.reg .pred 	%p<3>;
	.reg .b32 	%r<46>;
	.reg .b32 	%f<45>;
	.reg .b64 	%rd<15>;

	ld.param.u64 	%rd5, [gather_param_0];
	ld.param.u64 	%rd6, [gather_param_1];
	ld.param.u32 	%r16, [gather_param_2];
	ld.param.u64 	%rd7, [gather_param_3];
	ld.param.u32 	%r17, [gather_param_4];
	ld.param.u32 	%r18, [gather_param_5];
	ld.param.u64 	%rd8, [gather_param_6];
	shl.b32 	%r1, %r17, 1;
	mov.u32 	%r45, %ctaid.x;
	setp.ge.s32 	%p1, %r45, %r16;
	@%p1 bra 	$L__BB0_3;
	cvta.to.global.u64 	%rd1, %rd8;
	mov.u32 	%r42, %ctaid.y;
	mov.u32 	%r43, %tid.y;
	mov.u32 	%r44, %tid.x;
	cvt.rn.f32.s32 	%f1, %r1;
	mov.u32 	%r6, %nctaid.x;
	mul.lo.s32 	%r7, %r1, %r1;
	cvta.to.global.u64 	%rd2, %rd6;
	cvta.to.global.u64 	%rd3, %rd5;
	cvta.to.global.u64 	%rd4, %rd7;
$L__BB0_2:
	mul.lo.s32 	%r19, %r45, 3;
	mul.wide.s32 	%rd9, %r19, 4;
	add.s64 	%rd10, %rd4, %rd9;
	ld.global.f32 	%f2, [%rd10+8];
	mul.f32 	%f3, %f2, %f1;
	cvt.rmi.f32.f32 	%f4, %f3;
	cvt.rzi.s32.f32 	%r20, %f4;
	sub.s32 	%r42, %r42, %r18;
	add.s32 	%r21, %r20, %r42;
	cvt.rn.f32.s32 	%f5, %r21;
	div.rn.f32 	%f6, %f5, %f1;
	sub.f32 	%f7, %f6, %f2;
	fma.rn.f32 	%f8, %f7, %f7, 0f00000000;
	add.s32 	%r22, %r21, %r17;
	rem.s32 	%r23, %r22, %r1;
	add.s32 	%r24, %r23, %r1;
	rem.s32 	%r25, %r24, %r1;
	ld.global.f32 	%f9, [%rd10+4];
	mul.f32 	%f10, %f9, %f1;
	cvt.rmi.f32.f32 	%f11, %f10;
	cvt.rzi.s32.f32 	%r26, %f11;
	sub.s32 	%r43, %r43, %r18;
	add.s32 	%r27, %r26, %r43;
	cvt.rn.f32.s32 	%f12, %r27;
	div.rn.f32 	%f13, %f12, %f1;
	sub.f32 	%f14, %f13, %f9;
	fma.rn.f32 	%f15, %f14, %f14, %f8;
	add.s32 	%r28, %r27, %r17;
	rem.s32 	%r29, %r28, %r1;
	add.s32 	%r30, %r29, %r1;
	rem.s32 	%r31, %r30, %r1;
	mad.lo.s32 	%r32, %r31, %r1, %r25;
	ld.global.f32 	%f16, [%rd10];
	mul.f32 	%f17, %f16, %f1;
	cvt.rmi.f32.f32 	%f18, %f17;
	cvt.rzi.s32.f32 	%r33, %f18;
	sub.s32 	%r44, %r44, %r18;
	add.s32 	%r34, %r33, %r44;
	cvt.rn.f32.s32 	%f19, %r34;
	div.rn.f32 	%f20, %f19, %f1;
	sub.f32 	%f21, %f20, %f16;
	fma.rn.f32 	%f22, %f21, %f21, %f15;
	add.s32 	%r35, %r34, %r17;
	rem.s32 	%r36, %r35, %r1;
	add.s32 	%r37, %r36, %r1;
	rem.s32 	%r38, %r37, %r1;
	mad.lo.s32 	%r39, %r38, %r7, %r32;
	ld.global.f32 	%f23, [%rd1];
	ld.global.f32 	%f24, [%rd1+4];
	mul.f32 	%f25, %f22, %f24;
	fma.rn.f32 	%f26, %f25, 0f3BBB989D, 0f3F000000;
	cvt.sat.f32.f32 	%f27, %f26;
	mov.f32 	%f28, 0f4B400001;
	mov.f32 	%f29, 0f437C0000;
	fma.rm.f32 	%f30, %f27, %f29, %f28;
	add.f32 	%f31, %f30, 0fCB40007F;
	neg.f32 	%f32, %f31;
	fma.rn.f32 	%f33, %f25, 0f3FB8AA3B, %f32;
	fma.rn.f32 	%f34, %f25, 0f32A57060, %f33;
	mov.b32 	%r40, %f30;
	shl.b32 	%r41, %r40, 23;
	mov.b32 	%f35, %r41;
	ex2.approx.ftz.f32 	%f36, %f34;
	mul.f32 	%f37, %f36, %f35;
	mul.f32 	%f38, %f23, %f37;
	mul.wide.s32 	%rd11, %r45, 8;
	add.s64 	%rd12, %rd3, %rd11;
	mul.wide.s32 	%rd13, %r39, 8;
	add.s64 	%rd14, %rd2, %rd13;
	ld.global.f32 	%f39, [%rd14];
	mul.f32 	%f40, %f39, %f38;
	atom.global.add.f32 	%f41, [%rd12], %f40;
	ld.global.f32 	%f42, [%rd14+4];
	mul.f32 	%f43, %f42, %f38;
	atom.global.add.f32 	%f44, [%rd12+4], %f43;
	add.s32 	%r45, %r45, %r6;
	setp.lt.s32 	%p2, %r45, %r16;
	@%p2 bra 	$L__BB0_2;
$L__BB0_3:
	ret;

}
	// .globl	scatter
.visible .entry scatter(
	.param .u64 .ptr .align 1 scatter_param_0,
	.param .u64 .ptr .align 1 scatter_param_1,
	.param .u32 scatter_param_2,
	.param .u64 .ptr .align 1 scatter_param_3,
	.param .u32 scatter_param_4,
	.param .u32 scatter_param_5,
	.param .u64 .ptr .align 1 scatter_param_6
)
{
	.reg .pred 	%p<3>;
	.reg .b32 	%r<46>;
	.reg .b32 	%f<45>;
	.reg .b64 	%rd<15>;

	ld.param.u64 	%rd5, [scatter_param_0];
	ld.param.u64 	%rd6, [scatter_param_1];
	ld.param.u32 	%r16, [scatter_param_2];
	ld.param.u64 	%rd7, [scatter_param_3];
	ld.param.u32 	%r17, [scatter_param_4];
	ld.param.u32 	%r18, [scatter_param_5];
	ld.param.u64 	%rd8, [scatter_param_6];
	shl.b32 	%r1, %r17, 1;
	mov.u32 	%r45, %ctaid.x;
	setp.ge.s32 	%p1, %r45, %r16;
	@%p1 bra 	$L__BB1_3;
	cvta.to.global.u64 	%rd1, %rd8;
	mov.u32 	%r42, %ctaid.y;
	mov.u32 	%r43, %tid.y;
	mov.u32 	%r44, %tid.x;
	cvt.rn.f32.s32 	%f1, %r1;
	mov.u32 	%r6, %nctaid.x;
	mul.lo.s32 	%r7, %r1, %r1;
	cvta.to.global.u64 	%rd2, %rd6;
	cvta.to.global.u64 	%rd3, %rd5;
	cvta.to.global.u64 	%rd4, %rd7;
$L__BB1_2:
	mul.lo.s32 	%r19, %r45, 3;
	mul.wide.s32 	%rd9, %r19, 4;
	add.s64 	%rd10, %rd4, %rd9;
	ld.global.f32 	%f2, [%rd10+8];
	mul.f32 	%f3, %f2, %f1;
	cvt.rmi.f32.f32 	%f4, %f3;
	cvt.rzi.s32.f32 	%r20, %f4;
	sub.s32 	%r42, %r42, %r18;
	add.s32 	%r21, %r20, %r42;
	cvt.rn.f32.s32 	%f5, %r21;
	div.rn.f32 	%f6, %f5, %f1;
	sub.f32 	%f7, %f6, %f2;
	fma.rn.f32 	%f8, %f7, %f7, 0f00000000;
	add.s32 	%r22, %r21, %r17;
	rem.s32 	%r23, %r22, %r1;
	add.s32 	%r24, %r23, %r1;
	rem.s32 	%r25, %r24, %r1;
	ld.global.f32 	%f9, [%rd10+4];
	mul.f32 	%f10, %f9, %f1;
	cvt.rmi.f32.f32 	%f11, %f10;
	cvt.rzi.s32.f32 	%r26, %f11;
	sub.s32 	%r43, %r43, %r18;
	add.s32 	%r27, %r26, %r43;
	cvt.rn.f32.s32 	%f12, %r27;
	div.rn.f32 	%f13, %f12, %f1;
	sub.f32 	%f14, %f13, %f9;
	fma.rn.f32 	%f15, %f14, %f14, %f8;
	add.s32 	%r28, %r27, %r17;
	rem.s32 	%r29, %r28, %r1;
	add.s32 	%r30, %r29, %r1;
	rem.s32 	%r31, %r30, %r1;
	mad.lo.s32 	%r32, %r31, %r1, %r25;
	ld.global.f32 	%f16, [%rd10];
	mul.f32 	%f17, %f16, %f1;
	cvt.rmi.f32.f32 	%f18, %f17;
	cvt.rzi.s32.f32 	%r33, %f18;
	sub.s32 	%r44, %r44, %r18;
	add.s32 	%r34, %r33, %r44;
	cvt.rn.f32.s32 	%f19, %r34;
	div.rn.f32 	%f20, %f19, %f1;
	sub.f32 	%f21, %f20, %f16;
	fma.rn.f32 	%f22, %f21, %f21, %f15;
	add.s32 	%r35, %r34, %r17;
	rem.s32 	%r36, %r35, %r1;
	add.s32 	%r37, %r36, %r1;
	rem.s32 	%r38, %r37, %r1;
	mad.lo.s32 	%r39, %r38, %r7, %r32;
	ld.global.f32 	%f23, [%rd1];
	ld.global.f32 	%f24, [%rd1+4];
	mul.f32 	%f25, %f22, %f24;
	fma.rn.f32 	%f26, %f25, 0f3BBB989D, 0f3F000000;
	cvt.sat.f32.f32 	%f27, %f26;
	mov.f32 	%f28, 0f4B400001;
	mov.f32 	%f29, 0f437C0000;
	fma.rm.f32 	%f30, %f27, %f29, %f28;
	add.f32 	%f31, %f30, 0fCB40007F;
	neg.f32 	%f32, %f31;
	fma.rn.f32 	%f33, %f25, 0f3FB8AA3B, %f32;
	fma.rn.f32 	%f34, %f25, 0f32A57060, %f33;
	mov.b32 	%r40, %f30;
	shl.b32 	%r41, %r40, 23;
	mov.b32 	%f35, %r41;
	ex2.approx.ftz.f32 	%f36, %f34;
	mul.f32 	%f37, %f36, %f35;
	mul.f32 	%f38, %f23, %f37;
	mul.wide.s32 	%rd11, %r39, 8;
	add.s64 	%rd12, %rd3, %rd11;
	mul.wide.s32 	%rd13, %r45, 8;
	add.s64 	%rd14, %rd2, %rd13;
	ld.global.f32 	%f39, [%rd14];
	mul.f32 	%f40, %f39, %f38;
	atom.global.add.f32 	%f41, [%rd12], %f40;
	ld.global.f32 	%f42, [%rd14+4];
	mul.f32 	%f43, %f42, %f38;
	atom.global.add.f32 	%f44, [%rd12+4], %f43;
	add.s32 	%r45, %r45, %r6;
	setp.lt.s32 	%p2, %r45, %r16;
	@%p2 bra 	$L__BB1_2;
$L__BB1_3:
	ret;

}


// ===== COMPILED SASS (sm_100) =====

	.target	sm_100

	.elftype	@"ET_EXEC"


//--------------------- .note.nv.tkinfo           --------------------------
	.section	.note.nv.tkinfo,"",@"SHT_NOTE"
	.sectionflags	@"SHF_NOTE_NV_TKINFO"
	.tkinfo
        /*0018*/ 	.word	0x00000002
        /*0030*/ 	.string	""
        /*0030*/ 	.string	"ptxas"
        /*0030*/ 	.string	"Cuda compilation tools, release 13.0, V13.0.88"
        /*0030*/ 	.string	"Build cuda_13.0.r13.0/compiler.36424714_0"
        /*0030*/ 	.string	"-arch sm_100 -m 64 "



//--------------------- .note.nv.cuinfo           --------------------------
	.section	.note.nv.cuinfo,"",@"SHT_NOTE"
	.sectionflags	@"SHF_NOTE_NV_CUINFO"
        /*0018*/ 	.short	0x0002
        /*001a*/ 	.short	0x0064
        /*001c*/ 	.short	0x0082
	.zero		2


//--------------------- .nv.info                  --------------------------
	.section	.nv.info,"",@"SHT_CUDA_INFO"
	.align	4


	//----- nvinfo : EIATTR_REGCOUNT
	.align		4
        /*0000*/ 	.byte	0x04, 0x2f
        /*0002*/ 	.short	(.L_1 - .L_0)
	.align		4
.L_0:
        /*0004*/ 	.word	index@(gather)
        /*0008*/ 	.word	0x00000020


	//----- nvinfo : EIATTR_FRAME_SIZE
	.align		4
.L_1:
        /*000c*/ 	.byte	0x04, 0x11
        /*000e*/ 	.short	(.L_3 - .L_2)
	.align		4
.L_2:
        /*0010*/ 	.word	index@($__internal_1_$__cuda_sm3x_div_rn_noftz_f32_slowpath)
        /*0014*/ 	.word	0x00000000


	//----- nvinfo : EIATTR_FRAME_SIZE
	.align		4
.L_3:
        /*0018*/ 	.byte	0x04, 0x11
        /*001a*/ 	.short	(.L_5 - .L_4)
	.align		4
.L_4:
        /*001c*/ 	.word	index@(gather)
        /*0020*/ 	.word	0x00000000


	//----- nvinfo : EIATTR_REGCOUNT
	.align		4
.L_5:
        /*0024*/ 	.byte	0x04, 0x2f
        /*0026*/ 	.short	(.L_7 - .L_6)
	.align		4
.L_6:
        /*0028*/ 	.word	index@(scatter)
        /*002c*/ 	.word	0x00000020


	//----- nvinfo : EIATTR_FRAME_SIZE
	.align		4
.L_7:
        /*0030*/ 	.byte	0x04, 0x11
        /*0032*/ 	.short	(.L_9 - .L_8)
	.align		4
.L_8:
        /*0034*/ 	.word	index@($__internal_0_$__cuda_sm3x_div_rn_noftz_f32_slowpath)
        /*0038*/ 	.word	0x00000000


	//----- nvinfo : EIATTR_FRAME_SIZE
	.align		4
.L_9:
        /*003c*/ 	.byte	0x04, 0x11
        /*003e*/ 	.short	(.L_11 - .L_10)
	.align		4
.L_10:
        /*0040*/ 	.word	index@(scatter)
        /*0044*/ 	.word	0x00000000


	//----- nvinfo : EIATTR_MIN_STACK_SIZE
	.align		4
.L_11:
        /*0048*/ 	.byte	0x04, 0x12
        /*004a*/ 	.short	(.L_13 - .L_12)
	.align		4
.L_12:
        /*004c*/ 	.word	index@(scatter)
        /*0050*/ 	.word	0x00000000


	//----- nvinfo : EIATTR_MIN_STACK_SIZE
	.align		4
.L_13:
        /*0054*/ 	.byte	0x04, 0x12
        /*0056*/ 	.short	(.L_15 - .L_14)
	.align		4
.L_14:
        /*0058*/ 	.word	index@(gather)
        /*005c*/ 	.word	0x00000000
.L_15:


//--------------------- .nv.compat                --------------------------
	.section	.nv.compat,"",@"SHT_CUDA_COMPAT_INFO"
	.align	4
        /*0000*/ 	.byte	0x02, 0x09, 0x00, 0x00, 0x02, 0x02, 0x01, 0x00, 0x02, 0x05, 0x05, 0x00, 0x03, 0x07, 0x01, 0x01
        /*0010*/ 	.byte	0x02, 0x03, 0x00, 0x00, 0x02, 0x06, 0x01, 0x00, 0x04, 0x0b, 0x08, 0x00, 0x01, 0x00, 0x00, 0x00
        /*0020*/ 	.byte	0x00, 0x00, 0x00, 0x00


//--------------------- .nv.info.scatter          --------------------------
	.section	.nv.info.scatter,"",@"SHT_CUDA_INFO"
	.sectionflags	@""
	.align	4


	//----- nvinfo : EIATTR_CUDA_API_VERSION
	.align		4
        /*0000*/ 	.byte	0x04, 0x37
        /*0002*/ 	.short	(.L_17 - .L_16)
.L_16:
        /*0004*/ 	.word	0x00000082


	//----- nvinfo : EIATTR_KPARAM_INFO
	.align		4
.L_17:
        /*0008*/ 	.byte	0x04, 0x17
        /*000a*/ 	.short	(.L_19 - .L_18)
.L_18:
        /*000c*/ 	.word	0x00000000
        /*0010*/ 	.short	0x0006
        /*0012*/ 	.short	0x0028
        /*0014*/ 	.byte	0x00, 0xf5, 0x21, 0x00


	//----- nvinfo : EIATTR_KPARAM_INFO
	.align		4
.L_19:
        /*0018*/ 	.byte	0x04, 0x17
        /*001a*/ 	.short	(.L_21 - .L_20)
.L_20:
        /*001c*/ 	.word	0x00000000
        /*0020*/ 	.short	0x0005
        /*0022*/ 	.short	0x0024
        /*0024*/ 	.byte	0x00, 0xf0, 0x11, 0x00


	//----- nvinfo : EIATTR_KPARAM_INFO
	.align		4
.L_21:
        /*0028*/ 	.byte	0x04, 0x17
        /*002a*/ 	.short	(.L_23 - .L_22)
.L_22:
        /*002c*/ 	.word	0x00000000
        /*0030*/ 	.short	0x0004
        /*0032*/ 	.short	0x0020
        /*0034*/ 	.byte	0x00, 0xf0, 0x11, 0x00


	//----- nvinfo : EIATTR_KPARAM_INFO
	.align		4
.L_23:
        /*0038*/ 	.byte	0x04, 0x17
        /*003a*/ 	.short	(.L_25 - .L_24)
.L_24:
        /*003c*/ 	.word	0x00000000
        /*0040*/ 	.short	0x0003
        /*0042*/ 	.short	0x0018
        /*0044*/ 	.byte	0x00, 0xf5, 0x21, 0x00


	//----- nvinfo : EIATTR_KPARAM_INFO
	.align		4
.L_25:
        /*0048*/ 	.byte	0x04, 0x17
        /*004a*/ 	.short	(.L_27 - .L_26)
.L_26:
        /*004c*/ 	.word	0x00000000
        /*0050*/ 	.short	0x0002
        /*0052*/ 	.short	0x0010
        /*0054*/ 	.byte	0x00, 0xf0, 0x11, 0x00


	//----- nvinfo : EIATTR_KPARAM_INFO
	.align		4
.L_27:
        /*0058*/ 	.byte	0x04, 0x17
        /*005a*/ 	.short	(.L_29 - .L_28)
.L_28:
        /*005c*/ 	.word	0x00000000
        /*0060*/ 	.short	0x0001
        /*0062*/ 	.short	0x0008
        /*0064*/ 	.byte	0x00, 0xf5, 0x21, 0x00


	//----- nvinfo : EIATTR_KPARAM_INFO
	.align		4
.L_29:
        /*0068*/ 	.byte	0x04, 0x17
        /*006a*/ 	.short	(.L_31 - .L_30)
.L_30:
        /*006c*/ 	.word	0x00000000
        /*0070*/ 	.short	0x0000
        /*0072*/ 	.short	0x0000
        /*0074*/ 	.byte	0x00, 0xf5, 0x21, 0x00


	//----- nvinfo : EIATTR_SPARSE_MMA_MASK
	.align		4
.L_31:
        /*0078*/ 	.byte	0x03, 0x50
        /*007a*/ 	.short	0x0000


	//----- nvinfo : EIATTR_MAXREG_COUNT
	.align		4
        /*007c*/ 	.byte	0x03, 0x1b
        /*007e*/ 	.short	0x00ff


	//----- nvinfo : EIATTR_MERCURY_ISA_VERSION
	.align		4
        /*0080*/ 	.byte	0x03, 0x5f
        /*0082*/ 	.short	0x0101


	//----- nvinfo : EIATTR_VRC_CTA_INIT_COUNT
	.align		4
        /*0084*/ 	.byte	0x02, 0x4a
	.zero		1
	.zero		1


	//----- nvinfo : EIATTR_EXIT_INSTR_OFFSETS
	.align		4
        /*0088*/ 	.byte	0x04, 0x1c
        /*008a*/ 	.short	(.L_33 - .L_32)


	//   ....[0]....
.L_32:
        /*008c*/ 	.word	0x00000040


	//   ....[1]....
        /*0090*/ 	.word	0x00000dc0


	//----- nvinfo : EIATTR_CRS_STACK_SIZE
	.align		4
.L_33:
        /*0094*/ 	.byte	0x04, 0x1e
        /*0096*/ 	.short	(.L_35 - .L_34)
.L_34:
        /*0098*/ 	.word	0x00000000


	//----- nvinfo : EIATTR_CBANK_PARAM_SIZE
	.align		4
.L_35:
        /*009c*/ 	.byte	0x03, 0x19
        /*009e*/ 	.short	0x0030


	//----- nvinfo : EIATTR_PARAM_CBANK
	.align		4
        /*00a0*/ 	.byte	0x04, 0x0a
        /*00a2*/ 	.short	(.L_37 - .L_36)
	.align		4
.L_36:
        /*00a4*/ 	.word	index@(.nv.constant0.scatter)
        /*00a8*/ 	.short	0x0380
        /*00aa*/ 	.short	0x0030


	//----- nvinfo : EIATTR_SW_WAR
	.align		4
.L_37:
        /*00ac*/ 	.byte	0x04, 0x36
        /*00ae*/ 	.short	(.L_39 - .L_38)
.L_38:
        /*00b0*/ 	.word	0x00000008
.L_39:


//--------------------- .nv.info.gather           --------------------------
	.section	.nv.info.gather,"",@"SHT_CUDA_INFO"
	.sectionflags	@""
	.align	4


	//----- nvinfo : EIATTR_CUDA_API_VERSION
	.align		4
        /*0000*/ 	.byte	0x04, 0x37
        /*0002*/ 	.short	(.L_41 - .L_40)
.L_40:
        /*0004*/ 	.word	0x00000082


	//----- nvinfo : EIATTR_KPARAM_INFO
	.align		4
.L_41:
        /*0008*/ 	.byte	0x04, 0x17
        /*000a*/ 	.short	(.L_43 - .L_42)
.L_42:
        /*000c*/ 	.word	0x00000000
        /*0010*/ 	.short	0x0006
        /*0012*/ 	.short	0x0028
        /*0014*/ 	.byte	0x00, 0xf5, 0x21, 0x00


	//----- nvinfo : EIATTR_KPARAM_INFO
	.align		4
.L_43:
        /*0018*/ 	.byte	0x04, 0x17
        /*001a*/ 	.short	(.L_45 - .L_44)
.L_44:
        /*001c*/ 	.word	0x00000000
        /*0020*/ 	.short	0x0005
        /*0022*/ 	.short	0x0024
        /*0024*/ 	.byte	0x00, 0xf0, 0x11, 0x00


	//----- nvinfo : EIATTR_KPARAM_INFO
	.align		4
.L_45:
        /*0028*/ 	.byte	0x04, 0x17
        /*002a*/ 	.short	(.L_47 - .L_46)
.L_46:
        /*002c*/ 	.word	0x00000000
        /*0030*/ 	.short	0x0004
        /*0032*/ 	.short	0x0020
        /*0034*/ 	.byte	0x00, 0xf0, 0x11, 0x00


	//----- nvinfo : EIATTR_KPARAM_INFO
	.align		4
.L_47:
        /*0038*/ 	.byte	0x04, 0x17
        /*003a*/ 	.short	(.L_49 - .L_48)
.L_48:
        /*003c*/ 	.word	0x00000000
        /*0040*/ 	.short	0x0003
        /*0042*/ 	.short	0x0018
        /*0044*/ 	.byte	0x00, 0xf5, 0x21, 0x00


	//----- nvinfo : EIATTR_KPARAM_INFO
	.align		4
.L_49:
        /*0048*/ 	.byte	0x04, 0x17
        /*004a*/ 	.short	(.L_51 - .L_50)
.L_50:
        /*004c*/ 	.word	0x00000000
        /*0050*/ 	.short	0x0002
        /*0052*/ 	.short	0x0010
        /*0054*/ 	.byte	0x00, 0xf0, 0x11, 0x00


	//----- nvinfo : EIATTR_KPARAM_INFO
	.align		4
.L_51:
        /*0058*/ 	.byte	0x04, 0x17
        /*005a*/ 	.short	(.L_53 - .L_52)
.L_52:
        /*005c*/ 	.word	0x00000000
        /*0060*/ 	.short	0x0001
        /*0062*/ 	.short	0x0008
        /*0064*/ 	.byte	0x00, 0xf5, 0x21, 0x00


	//----- nvinfo : EIATTR_KPARAM_INFO
	.align		4
.L_53:
        /*0068*/ 	.byte	0x04, 0x17
        /*006a*/ 	.short	(.L_55 - .L_54)
.L_54:
        /*006c*/ 	.word	0x00000000
        /*0070*/ 	.short	0x0000
        /*0072*/ 	.short	0x0000
        /*0074*/ 	.byte	0x00, 0xf5, 0x21, 0x00


	//----- nvinfo : EIATTR_SPARSE_MMA_MASK
	.align		4
.L_55:
        /*0078*/ 	.byte	0x03, 0x50
        /*007a*/ 	.short	0x0000


	//----- nvinfo : EIATTR_MAXREG_COUNT
	.align		4
        /*007c*/ 	.byte	0x03, 0x1b
        /*007e*/ 	.short	0x00ff


	//----- nvinfo : EIATTR_MERCURY_ISA_VERSION
	.align		4
        /*0080*/ 	.byte	0x03, 0x5f
        /*0082*/ 	.short	0x0101


	//----- nvinfo : EIATTR_VRC_CTA_INIT_COUNT
	.align		4
        /*0084*/ 	.byte	0x02, 0x4a
	.zero		1
	.zero		1


	//----- nvinfo : EIATTR_EXIT_INSTR_OFFSETS
	.align		4
        /*0088*/ 	.byte	0x04, 0x1c
        /*008a*/ 	.short	(.L_57 - .L_56)


	//   ....[0]....
.L_56:
        /*008c*/ 	.word	0x00000040


	//   ....[1]....
        /*0090*/ 	.word	0x00000dc0


	//----- nvinfo : EIATTR_CRS_STACK_SIZE
	.align		4
.L_57:
        /*0094*/ 	.byte	0x04, 0x1e
        /*0096*/ 	.short	(.L_59 - .L_58)
.L_58:
        /*0098*/ 	.word	0x00000000


	//----- nvinfo : EIATTR_CBANK_PARAM_SIZE
	.align		4
.L_59:
        /*009c*/ 	.byte	0x03, 0x19
        /*009e*/ 	.short	0x0030


	//----- nvinfo : EIATTR_PARAM_CBANK
	.align		4
        /*00a0*/ 	.byte	0x04, 0x0a
        /*00a2*/ 	.short	(.L_61 - .L_60)
	.align		4
.L_60:
        /*00a4*/ 	.word	index@(.nv.constant0.gather)
        /*00a8*/ 	.short	0x0380
        /*00aa*/ 	.short	0x0030


	//----- nvinfo : EIATTR_SW_WAR
	.align		4
.L_61:
        /*00ac*/ 	.byte	0x04, 0x36
        /*00ae*/ 	.short	(.L_63 - .L_62)
.L_62:
        /*00b0*/ 	.word	0x00000008
.L_63:


//--------------------- .nv.callgraph             --------------------------
	.section	.nv.callgraph,"",@"SHT_CUDA_CALLGRAPH"
	.align	4
	.sectionentsize	8
	.align		4
        /*0000*/ 	.word	0x00000000
	.align		4
        /*0004*/ 	.word	0xffffffff
	.align		4
        /*0008*/ 	.word	0x00000000
	.align		4
        /*000c*/ 	.word	0xfffffffe
	.align		4
        /*0010*/ 	.word	0x00000000
	.align		4
        /*0014*/ 	.word	0xfffffffd
	.align		4
        /*0018*/ 	.word	0x00000000
	.align		4
        /*001c*/ 	.word	0xfffffffc


//--------------------- .text.scatter             --------------------------
	.section	.text.scatter,"ax",@progbits
	.align	128
        .global         scatter
        .type           scatter,@function
        .size           scatter,(.L_x_36 - scatter)
        .other          scatter,@"STO_CUDA_ENTRY STV_DEFAULT"
scatter:
.text.scatter:
[----:B------:R-:W-:Y:S08]  /*0000*/  LDC R1, c[0x0][0x37c] ;  /* 0x0000df00ff017b82 */ /* 0x000ff00000000800 */
[----:B------:R-:W0:Y:S08]  /*0010*/  S2UR UR5, SR_CTAID.X ;  /* 0x00000000000579c3 */ /* 0x000e300000002500 */
[----:B------:R-:W0:Y:S02]  /*0020*/  LDC R0, c[0x0][0x390] ;  /* 0x0000e400ff007b82 */ /* 0x000e240000000800 */
[----:B0-----:R-:W-:-:S13]  /*0030*/  ISETP.LE.AND P0, PT, R0, UR5, PT ;  /* 0x0000000500007c0c */ /* 0x001fda000bf03270 */
[----:B------:R-:W-:Y:S05]  /*0040*/  @P0 EXIT ;  /* 0x000000000000094d */ /* 0x000fea0003800000 */
[----:B------:R-:W0:Y:S01]  /*0050*/  LDC R7, c[0x0][0x3a0] ;  /* 0x0000e800ff077b82 */ /* 0x000e220000000800 */
[----:B------:R-:W1:Y:S01]  /*0060*/  S2R R10, SR_TID.Y ;  /* 0x00000000000a7919 */ /* 0x000e620000002200 */
[----:B------:R-:W-:Y:S01]  /*0070*/  IMAD.U32 R6, RZ, RZ, UR5 ;  /* 0x00000005ff067e24 */ /* 0x000fe2000f8e00ff */
[----:B------:R-:W2:Y:S01]  /*0080*/  LDCU.64 UR6, c[0x0][0x358] ;  /* 0x00006b00ff0677ac */ /* 0x000ea20008000a00 */
[----:B------:R-:W3:Y:S01]  /*0090*/  S2R R8, SR_TID.X ;  /* 0x0000000000087919 */ /* 0x000ee20000002100 */
[----:B------:R-:W4:Y:S03]  /*00a0*/  LDCU UR9, c[0x0][0x3a0] ;  /* 0x00007400ff0977ac */ /* 0x000f260008000800 */
[----:B------:R-:W0:Y:S01]  /*00b0*/  S2UR UR4, SR_CTAID.Y ;  /* 0x00000000000479c3 */ /* 0x000e220000002600 */
[----:B------:R-:W0:Y:S01]  /*00c0*/  LDCU UR8, c[0x0][0x3a4] ;  /* 0x00007480ff0877ac */ /* 0x000e220008000800 */
[----:B------:R-:W0:Y:S06]  /*00d0*/  LDCU UR10, c[0x0][0x390] ;  /* 0x00007200ff0a77ac */ /* 0x000e2c0008000800 */
[----:B------:R-:W1:Y:S08]  /*00e0*/  LDC R9, c[0x0][0x370] ;  /* 0x0000dc00ff097b82 */ /* 0x000e700000000800 */
[----:B------:R-:W1:Y:S01]  /*00f0*/  LDC.64 R18, c[0x0][0x398] ;  /* 0x0000e600ff127b82 */ /* 0x000e620000000a00 */
[----:B0-----:R-:W-:-:S04]  /*0100*/  IMAD.SHL.U32 R7, R7, 0x2, RZ ;  /* 0x0000000207077824 */ /* 0x001fc800078e00ff */
[-C--:B------:R-:W-:Y:S01]  /*0110*/  IMAD R5, R7, R7.reuse, RZ ;  /* 0x0000000707057224 */ /* 0x080fe200078e02ff */
[----:B------:R-:W-:Y:S02]  /*0120*/  I2FP.F32.S32 R3, R7 ;  /* 0x0000000700037245 */ /* 0x000fe40000201400 */
[----:B------:R-:W0:Y:S08]  /*0130*/  LDC.64 R16, c[0x0][0x380] ;  /* 0x0000e000ff107b82 */ /* 0x000e300000000a00 */
[----:B--234-:R-:W0:Y:S02]  /*0140*/  LDC.64 R14, c[0x0][0x388] ;  /* 0x0000e200ff0e7b82 */ /* 0x01ce240000000a00 */
.L_x_5:
[----:B------:R-:W-:-:S04]  /*0150*/  IMAD R29, R6, 0x3, RZ ;  /* 0x00000003061d7824 */ /* 0x000fc800078e02ff */
[----:B-1----:R-:W-:-:S05]  /*0160*/  IMAD.WIDE R28, R29, 0x4, R18 ;  /* 0x000000041d1c7825 */ /* 0x002fca00078e0212 */
[----:B--2---:R-:W2:Y:S01]  /*0170*/  LDG.E R2, desc[UR6][R28.64+0x8] ;  /* 0x000008061c027981 */ /* 0x004ea2000c1e1900 */
[----:B------:R-:W1:Y:S01]  /*0180*/  MUFU.RCP R20, R3 ;  /* 0x0000000300147308 */ /* 0x000e620000001000 */
[----:B------:R-:W-:Y:S01]  /*0190*/  UIADD3 UR4, UPT, UPT, UR4, -UR8, URZ ;  /* 0x8000000804047290 */ /* 0x000fe2000fffe0ff */
[----:B-1----:R-:W-:-:S04]  /*01a0*/  FFMA R11, -R3, R20, 1 ;  /* 0x3f800000030b7423 */ /* 0x002fc80000000114 */
[----:B------:R-:W-:Y:S01]  /*01b0*/  FFMA R11, R20, R11, R20 ;  /* 0x0000000b140b7223 */ /* 0x000fe20000000014 */
[----:B--2---:R-:W-:-:S04]  /*01c0*/  FMUL R12, R3, R2 ;  /* 0x00000002030c7220 */ /* 0x004fc80000400000 */
[----:B------:R-:W1:Y:S02]  /*01d0*/  F2I.FLOOR.NTZ R4, R12 ;  /* 0x0000000c00047305 */ /* 0x000e640000207100 */
[----:B-1----:R-:W-:-:S04]  /*01e0*/  IADD3 R4, PT, PT, R4, UR4, RZ ;  /* 0x0000000404047c10 */ /* 0x002fc8000fffe0ff */
[----:B------:R-:W-:-:S04]  /*01f0*/  I2FP.F32.S32 R0, R4 ;  /* 0x0000000400007245 */ /* 0x000fc80000201400 */
[----:B------:R-:W1:Y:S01]  /*0200*/  FCHK P0, R0, R3 ;  /* 0x0000000300007302 */ /* 0x000e620000000000 */
[----:B------:R-:W-:-:S04]  /*0210*/  FFMA R20, R0, R11, RZ ;  /* 0x0000000b00147223 */ /* 0x000fc800000000ff */
[----:B------:R-:W-:-:S04]  /*0220*/  FFMA R13, -R3, R20, R0 ;  /* 0x00000014030d7223 */ /* 0x000fc80000000100 */
[----:B------:R-:W-:Y:S01]  /*0230*/  FFMA R11, R11, R13, R20 ;  /* 0x0000000d0b0b7223 */ /* 0x000fe20000000014 */
[----:B-1----:R-:W-:Y:S06]  /*0240*/  @!P0 BRA `(.L_x_0) ;  /* 0x00000000000c8947 */ /* 0x002fec0003800000 */
[----:B------:R-:W-:-:S07]  /*0250*/  MOV R12, 0x270 ;  /* 0x00000270000c7802 */ /* 0x000fce0000000f00 */
[----:B0-----:R-:W-:Y:S05]  /*0260*/  CALL.REL.NOINC `($__internal_0_$__cuda_sm3x_div_rn_noftz_f32_slowpath) ;  /* 0x0000000800d87944 */ /* 0x001fea0003c00000 */
[----:B------:R-:W-:-:S07]  /*0270*/  IMAD.MOV.U32 R11, RZ, RZ, R20 ;  /* 0x000000ffff0b7224 */ /* 0x000fce00078e0014 */
.L_x_0:
[----:B------:R-:W2:Y:S01]  /*0280*/  LDG.E R25, desc[UR6][R28.64+0x4] ;  /* 0x000004061c197981 */ /* 0x000ea2000c1e1900 */
[----:B------:R-:W-:Y:S01]  /*0290*/  IABS R0, R7 ;  /* 0x0000000700007213 */ /* 0x000fe20000000000 */
[----:B------:R-:W-:Y:S01]  /*02a0*/  VIADD R4, R4, UR9 ;  /* 0x0000000904047c36 */ /* 0x000fe20008000000 */
[----:B------:R-:W-:Y:S01]  /*02b0*/  IADD3 R10, PT, PT, R10, -UR8, RZ ;  /* 0x800000080a0a7c10 */ /* 0x000fe2000fffe0ff */
[----:B------:R-:W-:Y:S01]  /*02c0*/  FADD R2, -R2, R11 ;  /* 0x0000000b02027221 */ /* 0x000fe20000000100 */
[----:B------:R-:W1:Y:S01]  /*02d0*/  I2F.RP R20, R0 ;  /* 0x0000000000147306 */ /* 0x000e620000209400 */
[----:B------:R-:W-:Y:S01]  /*02e0*/  BSSY.RECONVERGENT B0, `(.L_x_1) ;  /* 0x0000031000007945 */ /* 0x000fe20003800200 */
[----:B------:R-:W-:Y:S01]  /*02f0*/  ISETP.GE.AND P1, PT, R4, RZ, PT ;  /* 0x000000ff0400720c */ /* 0x000fe20003f26270 */
[----:B------:R-:W-:-:S05]  /*0300*/  FFMA R24, R2, R2, RZ ;  /* 0x0000000202187223 */ /* 0x000fca00000000ff */
[----:B-1----:R-:W1:Y:S02]  /*0310*/  MUFU.RCP R20, R20 ;  /* 0x0000001400147308 */ /* 0x002e640000001000 */
[----:B-1----:R-:W-:Y:S01]  /*0320*/  VIADD R12, R20, 0xffffffe ;  /* 0x0ffffffe140c7836 */ /* 0x002fe20000000000 */
[----:B------:R-:W-:Y:S02]  /*0330*/  IABS R20, R4 ;  /* 0x0000000400147213 */ /* 0x000fe40000000000 */
[----:B------:R-:W-:-:S03]  /*0340*/  LOP3.LUT R4, RZ, R7, RZ, 0x33, !PT ;  /* 0x00000007ff047212 */ /* 0x000fc600078e33ff */
[----:B------:R1:W3:Y:S02]  /*0350*/  F2I.FTZ.U32.TRUNC.NTZ R13, R12 ;  /* 0x0000000c000d7305 */ /* 0x0002e4000021f000 */
[----:B-1----:R-:W-:Y:S01]  /*0360*/  IMAD.MOV.U32 R12, RZ, RZ, RZ ;  /* 0x000000ffff0c7224 */ /* 0x002fe200078e00ff */
[----:B---3--:R-:W-:-:S05]  /*0370*/  IADD3 R21, PT, PT, RZ, -R13, RZ ;  /* 0x8000000dff157210 */ /* 0x008fca0007ffe0ff */
[----:B------:R-:W-:-:S04]  /*0380*/  IMAD R21, R21, R0, RZ ;  /* 0x0000000015157224 */ /* 0x000fc800078e02ff */
[----:B------:R-:W-:Y:S01]  /*0390*/  IMAD.HI.U32 R13, R13, R21, R12 ;  /* 0x000000150d0d7227 */ /* 0x000fe200078e000c */
[----:B------:R-:W-:-:S04]  /*03a0*/  IABS R21, R7 ;  /* 0x0000000700157213 */ /* 0x000fc80000000000 */
[----:B------:R-:W-:Y:S01]  /*03b0*/  IADD3 R12, PT, PT, RZ, -R21, RZ ;  /* 0x80000015ff0c7210 */ /* 0x000fe20007ffe0ff */
[----:B------:R-:W-:-:S04]  /*03c0*/  IMAD.HI.U32 R21, R13, R20, RZ ;  /* 0x000000140d157227 */ /* 0x000fc800078e00ff */
[----:B------:R-:W-:-:S05]  /*03d0*/  IMAD R21, R21, R12, R20 ;  /* 0x0000000c15157224 */ /* 0x000fca00078e0214 */
[----:B------:R-:W-:-:S13]  /*03e0*/  ISETP.GT.U32.AND P0, PT, R0, R21, PT ;  /* 0x000000150000720c */ /* 0x000fda0003f04070 */
[----:B------:R-:W-:-:S05]  /*03f0*/  @!P0 IMAD.IADD R21, R21, 0x1, -R0 ;  /* 0x0000000115158824 */ /* 0x000fca00078e0a00 */
[----:B------:R-:W-:-:S13]  /*0400*/  ISETP.GT.U32.AND P0, PT, R0, R21, PT ;  /* 0x000000150000720c */ /* 0x000fda0003f04070 */
[----:B------:R-:W-:Y:S01]  /*0410*/  @!P0 IMAD.IADD R21, R21, 0x1, -R0 ;  /* 0x0000000115158824 */ /* 0x000fe200078e0a00 */
[----:B------:R-:W-:-:S04]  /*0420*/  ISETP.NE.AND P0, PT, R7, RZ, PT ;  /* 0x000000ff0700720c */ /* 0x000fc80003f05270 */
[----:B------:R-:W-:-:S04]  /*0430*/  @!P1 IADD3 R21, PT, PT, -R21, RZ, RZ ;  /* 0x000000ff15159210 */ /* 0x000fc80007ffe1ff */
[----:B------:R-:W-:-:S05]  /*0440*/  SEL R20, R4, R21, !P0 ;  /* 0x0000001504147207 */ /* 0x000fca0004000000 */
[----:B------:R-:W-:-:S05]  /*0450*/  IMAD.IADD R20, R7, 0x1, R20 ;  /* 0x0000000107147824 */ /* 0x000fca00078e0214 */
[----:B------:R-:W-:-:S05]  /*0460*/  IABS R22, R20 ;  /* 0x0000001400167213 */ /* 0x000fca0000000000 */
[----:B------:R-:W-:-:S04]  /*0470*/  IMAD.HI.U32 R13, R13, R22, RZ ;  /* 0x000000160d0d7227 */ /* 0x000fc800078e00ff */
[----:B------:R-:W-:Y:S02]  /*0480*/  IMAD R13, R13, R12, R22 ;  /* 0x0000000c0d0d7224 */ /* 0x000fe400078e0216 */
[----:B------:R-:W1:Y:S03]  /*0490*/  MUFU.RCP R22, R3 ;  /* 0x0000000300167308 */ /* 0x000e660000001000 */
[----:B------:R-:W-:-:S13]  /*04a0*/  ISETP.GT.U32.AND P1, PT, R0, R13, PT ;  /* 0x0000000d0000720c */ /* 0x000fda0003f24070 */
[----:B------:R-:W-:Y:S01]  /*04b0*/  @!P1 IMAD.IADD R13, R13, 0x1, -R0 ;  /* 0x000000010d0d9824 */ /* 0x000fe200078e0a00 */
[----:B------:R-:W-:Y:S01]  /*04c0*/  ISETP.GE.AND P1, PT, R20, RZ, PT ;  /* 0x000000ff1400720c */ /* 0x000fe20003f26270 */
[----:B-1----:R-:W-:-:S03]  /*04d0*/  FFMA R27, -R3, R22, 1 ;  /* 0x3f800000031b7423 */ /* 0x002fc60000000116 */
[----:B------:R-:W-:-:S13]  /*04e0*/  ISETP.GT.U32.AND P2, PT, R0, R13, PT ;  /* 0x0000000d0000720c */ /* 0x000fda0003f44070 */
[----:B------:R-:W-:Y:S02]  /*04f0*/  @!P2 IMAD.IADD R13, R13, 0x1, -R0 ;  /* 0x000000010d0da824 */ /* 0x000fe400078e0a00 */
[----:B------:R-:W-:-:S03]  /*0500*/  FFMA R0, R22, R27, R22 ;  /* 0x0000001b16007223 */ /* 0x000fc60000000016 */
[----:B------:R-:W-:-:S04]  /*0510*/  @!P1 IADD3 R13, PT, PT, -R13, RZ, RZ ;  /* 0x000000ff0d0d9210 */ /* 0x000fc80007ffe1ff */
[----:B------:R-:W-:Y:S01]  /*0520*/  SEL R4, R4, R13, !P0 ;  /* 0x0000000d04047207 */ /* 0x000fe20004000000 */
[----:B--2---:R-:W-:-:S06]  /*0530*/  FMUL R21, R3, R25 ;  /* 0x0000001903157220 */ /* 0x004fcc0000400000 */
[----:B------:R-:W1:Y:S02]  /*0540*/  F2I.FLOOR.NTZ R21, R21 ;  /* 0x0000001500157305 */ /* 0x000e640000207100 */
[----:B-1----:R-:W-:-:S05]  /*0550*/  IMAD.IADD R23, R21, 0x1, R10 ;  /* 0x0000000115177824 */ /* 0x002fca00078e020a */
[----:B------:R-:W-:-:S04]  /*0560*/  I2FP.F32.S32 R12, R23 ;  /* 0x00000017000c7245 */ /* 0x000fc80000201400 */
[----:B------:R-:W1:Y:S01]  /*0570*/  FCHK P2, R12, R3 ;  /* 0x000000030c007302 */ /* 0x000e620000040000 */
[----:B------:R-:W-:-:S04]  /*0580*/  FFMA R21, R0, R12, RZ ;  /* 0x0000000c00157223 */ /* 0x000fc800000000ff */
[----:B------:R-:W-:-:S04]  /*0590*/  FFMA R20, -R3, R21, R12 ;  /* 0x0000001503147223 */ /* 0x000fc8000000010c */
[----:B------:R-:W-:Y:S01]  /*05a0*/  FFMA R20, R0, R20, R21 ;  /* 0x0000001400147223 */ /* 0x000fe20000000015 */
[----:B-1----:R-:W-:Y:S06]  /*05b0*/  @!P2 BRA `(.L_x_2) ;  /* 0x00000000000ca947 */ /* 0x002fec0003800000 */
[----:B------:R-:W-:Y:S01]  /*05c0*/  IMAD.MOV.U32 R0, RZ, RZ, R12 ;  /* 0x000000ffff007224 */ /* 0x000fe200078e000c */
[----:B------:R-:W-:-:S07]  /*05d0*/  MOV R12, 0x5f0 ;  /* 0x000005f0000c7802 */ /* 0x000fce0000000f00 */
[----:B0-----:R-:W-:Y:S05]  /*05e0*/  CALL.REL.NOINC `($__internal_0_$__cuda_sm3x_div_rn_noftz_f32_slowpath) ;  /* 0x0000000400f87944 */ /* 0x001fea0003c00000 */
.L_x_2:
[----:B------:R-:W-:Y:S05]  /*05f0*/  BSYNC.RECONVERGENT B0 ;  /* 0x0000000000007941 */ /* 0x000fea0003800200 */
.L_x_1:
[----:B------:R-:W2:Y:S01]  /*0600*/  LDG.E R2, desc[UR6][R28.64] ;  /* 0x000000061c027981 */ /* 0x000ea2000c1e1900 */
[----:B------:R-:W-:Y:S01]  /*0610*/  IABS R0, R7 ;  /* 0x0000000700007213 */ /* 0x000fe20000000000 */
[----:B------:R-:W-:Y:S01]  /*0620*/  VIADD R23, R23, UR9 ;  /* 0x0000000917177c36 */ /* 0x000fe20008000000 */
[----:B------:R-:W-:Y:S01]  /*0630*/  MUFU.RCP R26, R3 ;  /* 0x00000003001a7308 */ /* 0x000fe20000001000 */
[----:B------:R-:W-:Y:S02]  /*0640*/  VIADD R8, R8, -UR8 ;  /* 0x8000000808087c36 */ /* 0x000fe40008000000 */
[----:B------:R-:W-:Y:S01]  /*0650*/  FADD R25, -R25, R20 ;  /* 0x0000001419197221 */ /* 0x000fe20000000100 */
[----:B------:R-:W-:Y:S01]  /*0660*/  BSSY.RECONVERGENT B0, `(.L_x_3) ;  /* 0x0000034000007945 */ /* 0x000fe20003800200 */
[----:B------:R-:W-:Y:S02]  /*0670*/  IABS R22, R23 ;  /* 0x0000001700167213 */ /* 0x000fe40000000000 */
[----:B------:R-:W-:Y:S01]  /*0680*/  ISETP.GE.AND P1, PT, R23, RZ, PT ;  /* 0x000000ff1700720c */ /* 0x000fe20003f26270 */
[----:B------:R-:W-:Y:S01]  /*0690*/  FFMA R24, R25, R25, R24 ;  /* 0x0000001919187223 */ /* 0x000fe20000000018 */
[----:B------:R-:W1:Y:S08]  /*06a0*/  I2F.RP R11, R0 ;  /* 0x00000000000b7306 */ /* 0x000e700000209400 */
[----:B-1----:R-:W1:Y:S02]  /*06b0*/  MUFU.RCP R11, R11 ;  /* 0x0000000b000b7308 */ /* 0x002e640000001000 */
[----:B-1----:R-:W-:-:S06]  /*06c0*/  VIADD R12, R11, 0xffffffe ;  /* 0x0ffffffe0b0c7836 */ /* 0x002fcc0000000000 */
        /* <DEDUP_REMOVED lines=14> */
[----:B------:R-:W-:Y:S02]  /*07b0*/  MOV R22, R11 ;  /* 0x0000000b00167202 */ /* 0x000fe40000000f00 */
[----:B------:R-:W-:-:S03]  /*07c0*/  LOP3.LUT R11, RZ, R7, RZ, 0x33, !PT ;  /* 0x00000007ff0b7212 */ /* 0x000fc600078e33ff */
[----:B------:R-:W-:-:S05]  /*07d0*/  @!P1 IMAD.MOV R22, RZ, RZ, -R22 ;  /* 0x000000ffff169224 */ /* 0x000fca00078e0a16 */
[----:B------:R-:W-:-:S05]  /*07e0*/  SEL R22, R11, R22, !P0 ;  /* 0x000000160b167207 */ /* 0x000fca0004000000 */
[----:B------:R-:W-:-:S05]  /*07f0*/  IMAD.IADD R21, R7, 0x1, R22 ;  /* 0x0000000107157824 */ /* 0x000fca00078e0216 */
[----:B------:R-:W-:Y:S02]  /*0800*/  IABS R22, R21 ;  /* 0x0000001500167213 */ /* 0x000fe40000000000 */
[----:B------:R-:W-:Y:S01]  /*0810*/  ISETP.GE.AND P2, PT, R21, RZ, PT ;  /* 0x000000ff1500720c */ /* 0x000fe20003f46270 */
[----:B------:R-:W-:Y:S02]  /*0820*/  FFMA R21, -R3, R26, 1 ;  /* 0x3f80000003157423 */ /* 0x000fe4000000011a */
[----:B------:R-:W-:-:S04]  /*0830*/  IMAD.HI.U32 R13, R13, R22, RZ ;  /* 0x000000160d0d7227 */ /* 0x000fc800078e00ff */
[----:B------:R-:W-:-:S05]  /*0840*/  IMAD R13, R13, R12, R22 ;  /* 0x0000000c0d0d7224 */ /* 0x000fca00078e0216 */
[----:B------:R-:W-:-:S13]  /*0850*/  ISETP.GT.U32.AND P1, PT, R0, R13, PT ;  /* 0x0000000d0000720c */ /* 0x000fda0003f24070 */
[----:B------:R-:W-:-:S04]  /*0860*/  @!P1 IADD3 R13, PT, PT, R13, -R0, RZ ;  /* 0x800000000d0d9210 */ /* 0x000fc80007ffe0ff */
[----:B------:R-:W-:-:S13]  /*0870*/  ISETP.GT.U32.AND P1, PT, R0, R13, PT ;  /* 0x0000000d0000720c */ /* 0x000fda0003f24070 */
[----:B------:R-:W-:Y:S02]  /*0880*/  @!P1 IMAD.IADD R13, R13, 0x1, -R0 ;  /* 0x000000010d0d9824 */ /* 0x000fe400078e0a00 */
[----:B------:R-:W-:Y:S02]  /*0890*/  FFMA R0, R26, R21, R26 ;  /* 0x000000151a007223 */ /* 0x000fe4000000001a */
[----:B------:R-:W-:-:S05]  /*08a0*/  @!P2 IMAD.MOV R13, RZ, RZ, -R13 ;  /* 0x000000ffff0da224 */ /* 0x000fca00078e0a0d */
[----:B------:R-:W-:-:S05]  /*08b0*/  SEL R11, R11, R13, !P0 ;  /* 0x0000000d0b0b7207 */ /* 0x000fca0004000000 */
[----:B------:R-:W-:Y:S02]  /*08c0*/  IMAD R4, R7, R11, R4 ;  /* 0x0000000b07047224 */ /* 0x000fe400078e0204 */
[----:B--2---:R-:W-:-:S04]  /*08d0*/  FMUL R22, R3, R2 ;  /* 0x0000000203167220 */ /* 0x004fc80000400000 */
[----:B------:R-:W1:Y:S02]  /*08e0*/  F2I.FLOOR.NTZ R23, R22 ;  /* 0x0000001600177305 */ /* 0x000e640000207100 */
[----:B-1----:R-:W-:-:S04]  /*08f0*/  IADD3 R23, PT, PT, R23, R8, RZ ;  /* 0x0000000817177210 */ /* 0x002fc80007ffe0ff */
        /* <DEDUP_REMOVED lines=9> */
[----:B------:R-:W-:-:S07]  /*0990*/  MOV R11, R20 ;  /* 0x00000014000b7202 */ /* 0x000fce0000000f00 */
.L_x_4:
[----:B------:R-:W-:Y:S05]  /*09a0*/  BSYNC.RECONVERGENT B0 ;  /* 0x0000000000007941 */ /* 0x000fea0003800200 */
.L_x_3:
[-C--:B------:R-:W-:Y:S01]  /*09b0*/  IABS R0, R7.reuse ;  /* 0x0000000700007213 */ /* 0x080fe20000000000 */
[----:B------:R-:W-:Y:S01]  /*09c0*/  IMAD.MOV.U32 R12, RZ, RZ, RZ ;  /* 0x000000ffff0c7224 */ /* 0x000fe200078e00ff */
[----:B------:R-:W-:Y:S02]  /*09d0*/  IADD3 R23, PT, PT, R23, UR9, RZ ;  /* 0x0000000917177c10 */ /* 0x000fe4000fffe0ff */
[----:B------:R-:W1:Y:S01]  /*09e0*/  I2F.RP R20, R0 ;  /* 0x0000000000147306 */ /* 0x000e620000209400 */
[----:B------:R-:W-:Y:S02]  /*09f0*/  IABS R25, R7 ;  /* 0x0000000700197213 */ /* 0x000fe40000000000 */
[----:B------:R-:W-:-:S05]  /*0a00*/  IABS R22, R23 ;  /* 0x0000001700167213 */ /* 0x000fca0000000000 */
[----:B-1----:R-:W1:Y:S02]  /*0a10*/  MUFU.RCP R20, R20 ;  /* 0x0000001400147308 */ /* 0x002e640000001000 */
[----:B-1----:R-:W-:Y:S02]  /*0a20*/  VIADD R13, R20, 0xffffffe ;  /* 0x0ffffffe140d7836 */ /* 0x002fe40000000000 */
[----:B------:R-:W-:-:S04]  /*0a30*/  IMAD.MOV R20, RZ, RZ, -R25 ;  /* 0x000000ffff147224 */ /* 0x000fc800078e0a19 */
[----:B------:R-:W1:Y:S02]  /*0a40*/  F2I.FTZ.U32.TRUNC.NTZ R13, R13 ;  /* 0x0000000d000d7305 */ /* 0x000e64000021f000 */
[----:B-1----:R-:W-:-:S04]  /*0a50*/  IMAD.MOV R21, RZ, RZ, -R13 ;  /* 0x000000ffff157224 */ /* 0x002fc800078e0a0d */
[----:B------:R-:W-:-:S04]  /*0a60*/  IMAD R21, R21, R0, RZ ;  /* 0x0000000015157224 */ /* 0x000fc800078e02ff */
[----:B------:R-:W-:Y:S01]  /*0a70*/  IMAD.HI.U32 R21, R13, R21, R12 ;  /* 0x000000150d157227 */ /* 0x000fe200078e000c */
[----:B------:R-:W-:-:S05]  /*0a80*/  MOV R12, R22 ;  /* 0x00000016000c7202 */ /* 0x000fca0000000f00 */
[----:B------:R-:W-:-:S04]  /*0a90*/  IMAD.HI.U32 R13, R21, R12, RZ ;  /* 0x0000000c150d7227 */ /* 0x000fc800078e00ff */
[----:B------:R-:W-:Y:S02]  /*0aa0*/  IMAD R27, R13, R20, R12 ;  /* 0x000000140d1b7224 */ /* 0x000fe400078e020c */
[----:B------:R-:W1:Y:S03]  /*0ab0*/  LDC.64 R12, c[0x0][0x3a8] ;  /* 0x0000ea00ff0c7b82 */ /* 0x000e660000000a00 */
[----:B------:R-:W-:Y:S02]  /*0ac0*/  ISETP.GT.U32.AND P0, PT, R0, R27, PT ;  /* 0x0000001b0000720c */ /* 0x000fe40003f04070 */
[----:B------:R-:W-:-:S11]  /*0ad0*/  ISETP.GE.AND P1, PT, R23, RZ, PT ;  /* 0x000000ff1700720c */ /* 0x000fd60003f26270 */
[----:B------:R-:W-:-:S05]  /*0ae0*/  @!P0 IMAD.IADD R27, R27, 0x1, -R0 ;  /* 0x000000011b1b8824 */ /* 0x000fca00078e0a00 */
[----:B------:R-:W-:Y:S01]  /*0af0*/  ISETP.GT.U32.AND P0, PT, R0, R27, PT ;  /* 0x0000001b0000720c */ /* 0x000fe20003f04070 */
[----:B-1----:R-:W2:Y:S01]  /*0b00*/  LDG.E R25, desc[UR6][R12.64+0x4] ;  /* 0x000004060c197981 */ /* 0x002ea2000c1e1900 */
[----:B------:R-:W-:-:S11]  /*0b10*/  LOP3.LUT R23, RZ, R7, RZ, 0x33, !PT ;  /* 0x00000007ff177212 */ /* 0x000fd600078e33ff */
[----:B------:R-:W-:Y:S01]  /*0b20*/  @!P0 IMAD.IADD R27, R27, 0x1, -R0 ;  /* 0x000000011b1b8824 */ /* 0x000fe200078e0a00 */
[----:B------:R-:W-:Y:S01]  /*0b30*/  ISETP.NE.AND P0, PT, R7, RZ, PT ;  /* 0x000000ff0700720c */ /* 0x000fe20003f05270 */
[----:B------:R1:W3:Y:S03]  /*0b40*/  LDG.E R12, desc[UR6][R12.64] ;  /* 0x000000060c0c7981 */ /* 0x0002e6000c1e1900 */
[----:B------:R-:W-:-:S04]  /*0b50*/  @!P1 IADD3 R27, PT, PT, -R27, RZ, RZ ;  /* 0x000000ff1b1b9210 */ /* 0x000fc80007ffe1ff */
[----:B------:R-:W-:-:S05]  /*0b60*/  SEL R22, R23, R27, !P0 ;  /* 0x0000001b17167207 */ /* 0x000fca0004000000 */
[----:B------:R-:W-:-:S05]  /*0b70*/  IMAD.IADD R22, R7, 0x1, R22 ;  /* 0x0000000107167824 */ /* 0x000fca00078e0216 */
[----:B------:R-:W-:-:S05]  /*0b80*/  IABS R26, R22 ;  /* 0x00000016001a7213 */ /* 0x000fca0000000000 */
[----:B------:R-:W-:-:S04]  /*0b90*/  IMAD.HI.U32 R21, R21, R26, RZ ;  /* 0x0000001a15157227 */ /* 0x000fc800078e00ff */
[----:B------:R-:W-:Y:S02]  /*0ba0*/  IMAD R27, R21, R20, R26 ;  /* 0x00000014151b7224 */ /* 0x000fe400078e021a */
[----:B0-----:R-:W-:-:S05]  /*0bb0*/  IMAD.WIDE R20, R6, 0x8, R14 ;  /* 0x0000000806147825 */ /* 0x001fca00078e020e */
[----:B------:R-:W4:Y:S01]  /*0bc0*/  LDG.E R26, desc[UR6][R20.64] ;  /* 0x00000006141a7981 */ /* 0x000f22000c1e1900 */
[----:B------:R-:W-:-:S04]  /*0bd0*/  FADD R11, -R2, R11 ;  /* 0x0000000b020b7221 */ /* 0x000fc80000000100 */
[----:B------:R-:W-:Y:S01]  /*0be0*/  FFMA R24, R11, R11, R24 ;  /* 0x0000000b0b187223 */ /* 0x000fe20000000018 */
[----:B------:R-:W-:Y:S01]  /*0bf0*/  HFMA2 R11, -RZ, RZ, 3.7421875, 0 ;  /* 0x437c0000ff0b7431 */ /* 0x000fe200000001ff */
[----:B------:R-:W-:Y:S01]  /*0c00*/  ISETP.GT.U32.AND P1, PT, R0, R27, PT ;  /* 0x0000001b0000720c */ /* 0x000fe20003f24070 */
[----:B------:R-:W-:Y:S01]  /*0c10*/  IMAD.MOV.U32 R2, RZ, RZ, 0x3bbb989d ;  /* 0x3bbb989dff027424 */ /* 0x000fe200078e00ff */
[----:B------:R-:W-:-:S11]  /*0c20*/  ISETP.GE.AND P2, PT, R22, RZ, PT ;  /* 0x000000ff1600720c */ /* 0x000fd60003f46270 */
[----:B------:R-:W-:-:S05]  /*0c30*/  @!P1 IMAD.IADD R27, R27, 0x1, -R0 ;  /* 0x000000011b1b9824 */ /* 0x000fca00078e0a00 */
[----:B------:R-:W-:-:S13]  /*0c40*/  ISETP.GT.U32.AND P1, PT, R0, R27, PT ;  /* 0x0000001b0000720c */ /* 0x000fda0003f24070 */
[----:B------:R-:W-:-:S04]  /*0c50*/  @!P1 IMAD.IADD R27, R27, 0x1, -R0 ;  /* 0x000000011b1b9824 */ /* 0x000fc800078e0a00 */
[----:B------:R-:W-:-:S05]  /*0c60*/  @!P2 IMAD.MOV R27, RZ, RZ, -R27 ;  /* 0x000000ffff1ba224 */ /* 0x000fca00078e0a1b */
[----:B------:R-:W-:-:S05]  /*0c70*/  SEL R23, R23, R27, !P0 ;  /* 0x0000001b17177207 */ /* 0x000fca0004000000 */
[----:B-1----:R-:W-:Y:S02]  /*0c80*/  IMAD R13, R5, R23, R4 ;  /* 0x00000017050d7224 */ /* 0x002fe400078e0204 */
[----:B--2---:R-:W-:-:S04]  /*0c90*/  FMUL R25, R24, R25 ;  /* 0x0000001918197220 */ /* 0x004fc80000400000 */
[----:B------:R-:W-:-:S04]  /*0ca0*/  FFMA.SAT R2, R25, R2, 0.5 ;  /* 0x3f00000019027423 */ /* 0x000fc80000002002 */
[----:B------:R-:W-:-:S04]  /*0cb0*/  FFMA.RM R2, R2, R11, 12582913 ;  /* 0x4b40000102027423 */ /* 0x000fc8000000400b */
[----:B------:R-:W-:-:S04]  /*0cc0*/  FADD R24, R2, -12583039 ;  /* 0xcb40007f02187421 */ /* 0x000fc80000000000 */
[----:B------:R-:W-:-:S04]  /*0cd0*/  FFMA R24, R25, 1.4426950216293334961, -R24 ;  /* 0x3fb8aa3b19187823 */ /* 0x000fc80000000818 */
[----:B------:R-:W-:-:S04]  /*0ce0*/  FFMA R24, R25, 1.925963033500011079e-08, R24 ;  /* 0x32a5706019187823 */ /* 0x000fc80000000018 */
[----:B------:R-:W0:Y:S01]  /*0cf0*/  MUFU.EX2 R11, R24 ;  /* 0x00000018000b7308 */ /* 0x000e220000000800 */
[----:B------:R-:W-:-:S05]  /*0d00*/  SHF.L.U32 R2, R2, 0x17, RZ ;  /* 0x0000001702027819 */ /* 0x000fca00000006ff */
[----:B0-----:R-:W-:-:S04]  /*0d10*/  FMUL R11, R2, R11 ;  /* 0x0000000b020b7220 */ /* 0x001fc80000400000 */
[----:B---3--:R-:W-:Y:S01]  /*0d20*/  FMUL R11, R12, R11 ;  /* 0x0000000b0c0b7220 */ /* 0x008fe20000400000 */
[----:B------:R-:W-:-:S04]  /*0d30*/  IMAD.WIDE R12, R13, 0x8, R16 ;  /* 0x000000080d0c7825 */ /* 0x000fc800078e0210 */
[----:B----4-:R-:W-:-:S05]  /*0d40*/  FMUL R23, R11, R26 ;  /* 0x0000001a0b177220 */ /* 0x010fca0000400000 */
[----:B------:R2:W-:Y:S04]  /*0d50*/  REDG.E.ADD.F32.FTZ.RN.STRONG.GPU desc[UR6][R12.64], R23 ;  /* 0x000000170c0079a6 */ /* 0x0005e8000c12f306 */
[----:B------:R-:W3:Y:S01]  /*0d60*/  LDG.E R20, desc[UR6][R20.64+0x4] ;  /* 0x0000040614147981 */ /* 0x000ee2000c1e1900 */
[----:B------:R-:W-:-:S05]  /*0d70*/  IMAD.IADD R6, R9, 0x1, R6 ;  /* 0x0000000109067824 */ /* 0x000fca00078e0206 */
[----:B------:R-:W-:Y:S01]  /*0d80*/  ISETP.GE.AND P0, PT, R6, UR10, PT ;  /* 0x0000000a06007c0c */ /* 0x000fe2000bf06270 */
[----:B---3--:R-:W-:-:S05]  /*0d90*/  FMUL R11, R11, R20 ;  /* 0x000000140b0b7220 */ /* 0x008fca0000400000 */
[----:B------:R2:W-:Y:S07]  /*0da0*/  REDG.E.ADD.F32.FTZ.RN.STRONG.GPU desc[UR6][R12.64+0x4], R11 ;  /* 0x0000040b0c0079a6 */ /* 0x0005ee000c12f306 */
[----:B------:R-:W-:Y:S05]  /*0db0*/  @!P0 BRA `(.L_x_5) ;  /* 0xfffffff000e48947 */ /* 0x000fea000383ffff */
[----:B------:R-:W-:Y:S05]  /*0dc0*/  EXIT ;  /* 0x000000000000794d */ /* 0x000fea0003800000 */
        .weak           $__internal_0_$__cuda_sm3x_div_rn_noftz_f32_slowpath
        .type           $__internal_0_$__cuda_sm3x_div_rn_noftz_f32_slowpath,@function
        .size           $__internal_0_$__cuda_sm3x_div_rn_noftz_f32_slowpath,(.L_x_36 - $__internal_0_$__cuda_sm3x_div_rn_noftz_f32_slowpath)
$__internal_0_$__cuda_sm3x_div_rn_noftz_f32_slowpath:
[--C-:B------:R-:W-:Y:S01]  /*0dd0*/  SHF.R.U32.HI R11, RZ, 0x17, R3.reuse ;  /* 0x00000017ff0b7819 */ /* 0x100fe20000011603 */
[----:B------:R-:W-:Y:S01]  /*0de0*/  BSSY.RECONVERGENT B1, `(.L_x_6) ;  /* 0x0000063000017945 */ /* 0x000fe20003800200 */
[----:B------:R-:W-:Y:S01]  /*0df0*/  SHF.R.U32.HI R20, RZ, 0x17, R0 ;  /* 0x00000017ff147819 */ /* 0x000fe20000011600 */
[----:B------:R-:W-:Y:S01]  /*0e00*/  IMAD.MOV.U32 R27, RZ, RZ, R3 ;  /* 0x000000ffff1b7224 */ /* 0x000fe200078e0003 */
[----:B------:R-:W-:Y:S02]  /*0e10*/  LOP3.LUT R11, R11, 0xff, RZ, 0xc0, !PT ;  /* 0x000000ff0b0b7812 */ /* 0x000fe400078ec0ff */
[----:B------:R-:W-:Y:S02]  /*0e20*/  LOP3.LUT R20, R20, 0xff, RZ, 0xc0, !PT ;  /* 0x000000ff14147812 */ /* 0x000fe400078ec0ff */
[----:B------:R-:W-:-:S03]  /*0e30*/  IADD3 R13, PT, PT, R11, -0x1, RZ ;  /* 0xffffffff0b0d7810 */ /* 0x000fc60007ffe0ff */
[----:B------:R-:W-:Y:S01]  /*0e40*/  VIADD R21, R20, 0xffffffff ;  /* 0xffffffff14157836 */ /* 0x000fe20000000000 */
[----:B------:R-:W-:-:S04]  /*0e50*/  ISETP.GT.U32.AND P0, PT, R13, 0xfd, PT ;  /* 0x000000fd0d00780c */ /* 0x000fc80003f04070 */
[----:B------:R-:W-:-:S13]  /*0e60*/  ISETP.GT.U32.OR P0, PT, R21, 0xfd, P0 ;  /* 0x000000fd1500780c */ /* 0x000fda0000704470 */
[----:B------:R-:W-:Y:S01]  /*0e70*/  @!P0 MOV R22, RZ ;  /* 0x000000ff00168202 */ /* 0x000fe20000000f00 */
[----:B------:R-:W-:Y:S06]  /*0e80*/  @!P0 BRA `(.L_x_7) ;  /* 0x00000000005c8947 */ /* 0x000fec0003800000 */
[----:B------:R-:W-:Y:S02]  /*0e90*/  FSETP.GTU.FTZ.AND P0, PT, |R0|, +INF , PT ;  /* 0x7f8000000000780b */ /* 0x000fe40003f1c200 */
[----:B------:R-:W-:-:S04]  /*0ea0*/  FSETP.GTU.FTZ.AND P1, PT, |R3|, +INF , PT ;  /* 0x7f8000000300780b */ /* 0x000fc80003f3c200 */
[----:B------:R-:W-:-:S13]  /*0eb0*/  PLOP3.LUT P0, PT, P0, P1, PT, 0xf8, 0x8f ;  /* 0x00000000008f781c */ /* 0x000fda0000703f70 */
[----:B------:R-:W-:Y:S05]  /*0ec0*/  @P0 BRA `(.L_x_8) ;  /* 0x00000004004c0947 */ /* 0x000fea0003800000 */
[----:B------:R-:W-:-:S13]  /*0ed0*/  LOP3.LUT P0, RZ, R27, 0x7fffffff, R0, 0xc8, !PT ;  /* 0x7fffffff1bff7812 */ /* 0x000fda000780c800 */
[----:B------:R-:W-:Y:S05]  /*0ee0*/  @!P0 BRA `(.L_x_9) ;  /* 0x00000004003c8947 */ /* 0x000fea0003800000 */
[C---:B------:R-:W-:Y:S02]  /*0ef0*/  FSETP.NEU.FTZ.AND P2, PT, |R0|.reuse, +INF , PT ;  /* 0x7f8000000000780b */ /* 0x040fe40003f5d200 */
[----:B------:R-:W-:Y:S02]  /*0f00*/  FSETP.NEU.FTZ.AND P1, PT, |R3|, +INF , PT ;  /* 0x7f8000000300780b */ /* 0x000fe40003f3d200 */
[----:B------:R-:W-:-:S11]  /*0f10*/  FSETP.NEU.FTZ.AND P0, PT, |R0|, +INF , PT ;  /* 0x7f8000000000780b */ /* 0x000fd60003f1d200 */
[----:B------:R-:W-:Y:S05]  /*0f20*/  @!P1 BRA !P2, `(.L_x_9) ;  /* 0x00000004002c9947 */ /* 0x000fea0005000000 */
[----:B------:R-:W-:-:S04]  /*0f30*/  LOP3.LUT P2, RZ, R0, 0x7fffffff, RZ, 0xc0, !PT ;  /* 0x7fffffff00ff7812 */ /* 0x000fc8000784c0ff */
[----:B------:R-:W-:-:S13]  /*0f40*/  PLOP3.LUT P1, PT, P1, P2, PT, 0x2f, 0xf2 ;  /* 0x0000000000f2781c */ /* 0x000fda0000f24577 */
[----:B------:R-:W-:Y:S05]  /*0f50*/  @P1 BRA `(.L_x_10) ;  /* 0x0000000400181947 */ /* 0x000fea0003800000 */
[----:B------:R-:W-:-:S04]  /*0f60*/  LOP3.LUT P1, RZ, R27, 0x7fffffff, RZ, 0xc0, !PT ;  /* 0x7fffffff1bff7812 */ /* 0x000fc8000782c0ff */
[----:B------:R-:W-:-:S13]  /*0f70*/  PLOP3.LUT P0, PT, P0, P1, PT, 0x2f, 0xf2 ;  /* 0x0000000000f2781c */ /* 0x000fda0000702577 */
[----:B------:R-:W-:Y:S05]  /*0f80*/  @P0 BRA `(.L_x_11) ;  /* 0x0000000400000947 */ /* 0x000fea0003800000 */
[----:B------:R-:W-:Y:S02]  /*0f90*/  ISETP.GE.AND P0, PT, R21, RZ, PT ;  /* 0x000000ff1500720c */ /* 0x000fe40003f06270 */
[----:B------:R-:W-:-:S11]  /*0fa0*/  ISETP.GE.AND P1, PT, R13, RZ, PT ;  /* 0x000000ff0d00720c */ /* 0x000fd60003f26270 */
[----:B------:R-:W-:Y:S02]  /*0fb0*/  @P0 IMAD.MOV.U32 R22, RZ, RZ, RZ ;  /* 0x000000ffff160224 */ /* 0x000fe400078e00ff */
[----:B------:R-:W-:Y:S01]  /*0fc0*/  @!P0 FFMA R0, R0, 1.84467440737095516160e+19, RZ ;  /* 0x5f80000000008823 */ /* 0x000fe200000000ff */
[----:B------:R-:W-:Y:S02]  /*0fd0*/  @!P0 IMAD.MOV.U32 R22, RZ, RZ, -0x40 ;  /* 0xffffffc0ff168424 */ /* 0x000fe400078e00ff */
[----:B------:R-:W-:-:S03]  /*0fe0*/  @!P1 FFMA R27, R3, 1.84467440737095516160e+19, RZ ;  /* 0x5f800000031b9823 */ /* 0x000fc600000000ff */
[----:B------:R-:W-:-:S07]  /*0ff0*/  @!P1 IADD3 R22, PT, PT, R22, 0x40, RZ ;  /* 0x0000004016169810 */ /* 0x000fce0007ffe0ff */
.L_x_7:
[----:B------:R-:W-:Y:S01]  /*1000*/  LEA R26, R11, 0xc0800000, 0x17 ;  /* 0xc08000000b1a7811 */ /* 0x000fe200078eb8ff */
[----:B------:R-:W-:Y:S04]  /*1010*/  BSSY.RECONVERGENT B2, `(.L_x_12) ;  /* 0x0000036000027945 */ /* 0x000fe80003800200 */
[----:B------:R-:W-:Y:S02]  /*1020*/  IMAD.IADD R21, R27, 0x1, -R26 ;  /* 0x000000011b157824 */ /* 0x000fe400078e0a1a */
[----:B------:R-:W-:Y:S02]  /*1030*/  VIADD R27, R20, 0xffffff81 ;  /* 0xffffff81141b7836 */ /* 0x000fe40000000000 */
[----:B------:R0:W1:Y:S02]  /*1040*/  MUFU.RCP R26, R21 ;  /* 0x00000015001a7308 */ /* 0x0000640000001000 */
[C---:B------:R-:W-:Y:S01]  /*1050*/  IMAD R20, R27.reuse, -0x800000, R0 ;  /* 0xff8000001b147824 */ /* 0x040fe200078e0200 */
[----:B------:R-:W-:-:S04]  /*1060*/  IADD3 R27, PT, PT, R27, 0x7f, -R11 ;  /* 0x0000007f1b1b7810 */ /* 0x000fc80007ffe80b */
[----:B------:R-:W-:Y:S01]  /*1070*/  IADD3 R27, PT, PT, R27, R22, RZ ;  /* 0x000000161b1b7210 */ /* 0x000fe20007ffe0ff */
[----:B0-----:R-:W-:-:S04]  /*1080*/  FADD.FTZ R21, -R21, -RZ ;  /* 0x800000ff15157221 */ /* 0x001fc80000010100 */
[----:B-1----:R-:W-:-:S04]  /*1090*/  FFMA R13, R26, R21, 1 ;  /* 0x3f8000001a0d7423 */ /* 0x002fc80000000015 */
[----:B------:R-:W-:-:S04]  /*10a0*/  FFMA R13, R26, R13, R26 ;  /* 0x0000000d1a0d7223 */ /* 0x000fc8000000001a */
[----:B------:R-:W-:-:S04]  /*10b0*/  FFMA R26, R20, R13, RZ ;  /* 0x0000000d141a7223 */ /* 0x000fc800000000ff */
[----:B------:R-:W-:-:S04]  /*10c0*/  FFMA R0, R21, R26, R20 ;  /* 0x0000001a15007223 */ /* 0x000fc80000000014 */
[----:B------:R-:W-:-:S04]  /*10d0*/  FFMA R0, R13, R0, R26 ;  /* 0x000000000d007223 */ /* 0x000fc8000000001a */
[----:B------:R-:W-:-:S04]  /*10e0*/  FFMA R11, R21, R0, R20 ;  /* 0x00000000150b7223 */ /* 0x000fc80000000014 */
[----:B------:R-:W-:-:S05]  /*10f0*/  FFMA R20, R13, R11, R0 ;  /* 0x0000000b0d147223 */ /* 0x000fca0000000000 */
[----:B------:R-:W-:-:S04]  /*1100*/  SHF.R.U32.HI R22, RZ, 0x17, R20 ;  /* 0x00000017ff167819 */ /* 0x000fc80000011614 */
[----:B------:R-:W-:-:S05]  /*1110*/  LOP3.LUT R22, R22, 0xff, RZ, 0xc0, !PT ;  /* 0x000000ff16167812 */ /* 0x000fca00078ec0ff */
[----:B------:R-:W-:-:S04]  /*1120*/  IMAD.IADD R21, R22, 0x1, R27 ;  /* 0x0000000116157824 */ /* 0x000fc800078e021b */
[----:B------:R-:W-:-:S05]  /*1130*/  VIADD R22, R21, 0xffffffff ;  /* 0xffffffff15167836 */ /* 0x000fca0000000000 */
[----:B------:R-:W-:-:S13]  /*1140*/  ISETP.GE.U32.AND P0, PT, R22, 0xfe, PT ;  /* 0x000000fe1600780c */ /* 0x000fda0003f06070 */
[----:B------:R-:W-:Y:S05]  /*1150*/  @!P0 BRA `(.L_x_13) ;  /* 0x0000000000808947 */ /* 0x000fea0003800000 */
[----:B------:R-:W-:-:S13]  /*1160*/  ISETP.GT.AND P0, PT, R21, 0xfe, PT ;  /* 0x000000fe1500780c */ /* 0x000fda0003f04270 */
[----:B------:R-:W-:Y:S05]  /*1170*/  @P0 BRA `(.L_x_14) ;  /* 0x00000000006c0947 */ /* 0x000fea0003800000 */
[----:B------:R-:W-:-:S13]  /*1180*/  ISETP.GE.AND P0, PT, R21, 0x1, PT ;  /* 0x000000011500780c */ /* 0x000fda0003f06270 */
[----:B------:R-:W-:Y:S05]  /*1190*/  @P0 BRA `(.L_x_15) ;  /* 0x0000000000740947 */ /* 0x000fea0003800000 */
[----:B------:R-:W-:Y:S02]  /*11a0*/  ISETP.GE.AND P0, PT, R21, -0x18, PT ;  /* 0xffffffe81500780c */ /* 0x000fe40003f06270 */
[----:B------:R-:W-:-:S11]  /*11b0*/  LOP3.LUT R20, R20, 0x80000000, RZ, 0xc0, !PT ;  /* 0x8000000014147812 */ /* 0x000fd600078ec0ff */
[----:B------:R-:W-:Y:S05]  /*11c0*/  @!P0 BRA `(.L_x_15) ;  /* 0x0000000000688947 */ /* 0x000fea0003800000 */
[CCC-:B------:R-:W-:Y:S01]  /*11d0*/  FFMA.RZ R22, R13.reuse, R11.reuse, R0.reuse ;  /* 0x0000000b0d167223 */ /* 0x1c0fe2000000c000 */
[CCC-:B------:R-:W-:Y:S01]  /*11e0*/  FFMA.RP R26, R13.reuse, R11.reuse, R0.reuse ;  /* 0x0000000b0d1a7223 */ /* 0x1c0fe20000008000 */
[----:B------:R-:W-:Y:S01]  /*11f0*/  FFMA.RM R11, R13, R11, R0 ;  /* 0x0000000b0d0b7223 */ /* 0x000fe20000004000 */
[C---:B------:R-:W-:Y:S02]  /*1200*/  IADD3 R0, PT, PT, R21.reuse, 0x20, RZ ;  /* 0x0000002015007810 */ /* 0x040fe40007ffe0ff */
[----:B------:R-:W-:Y:S02]  /*1210*/  LOP3.LUT R13, R22, 0x7fffff, RZ, 0xc0, !PT ;  /* 0x007fffff160d7812 */ /* 0x000fe400078ec0ff */
[----:B------:R-:W-:Y:S02]  /*1220*/  ISETP.NE.AND P2, PT, R21, RZ, PT ;  /* 0x000000ff1500720c */ /* 0x000fe40003f45270 */
[----:B------:R-:W-:Y:S02]  /*1230*/  LOP3.LUT R13, R13, 0x800000, RZ, 0xfc, !PT ;  /* 0x008000000d0d7812 */ /* 0x000fe400078efcff */
[----:B------:R-:W-:Y:S01]  /*1240*/  ISETP.NE.AND P1, PT, R21, RZ, PT ;  /* 0x000000ff1500720c */ /* 0x000fe20003f25270 */
[----:B------:R-:W-:Y:S01]  /*1250*/  IMAD.MOV R21, RZ, RZ, -R21 ;  /* 0x000000ffff157224 */ /* 0x000fe200078e0a15 */
[----:B------:R-:W-:-:S02]  /*1260*/  SHF.L.U32 R0, R13, R0, RZ ;  /* 0x000000000d007219 */ /* 0x000fc400000006ff */
[----:B------:R-:W-:Y:S02]  /*1270*/  FSETP.NEU.FTZ.AND P0, PT, R26, R11, PT ;  /* 0x0000000b1a00720b */ /* 0x000fe40003f1d000 */
[----:B------:R-:W-:Y:S02]  /*1280*/  SEL R22, R21, RZ, P2 ;  /* 0x000000ff15167207 */ /* 0x000fe40001000000 */
[----:B------:R-:W-:Y:S02]  /*1290*/  ISETP.NE.AND P1, PT, R0, RZ, P1 ;  /* 0x000000ff0000720c */ /* 0x000fe40000f25270 */
[----:B------:R-:W-:Y:S02]  /*12a0*/  SHF.R.U32.HI R22, RZ, R22, R13 ;  /* 0x00000016ff167219 */ /* 0x000fe4000001160d */
[----:B------:R-:W-:Y:S02]  /*12b0*/  PLOP3.LUT P0, PT, P0, P1, PT, 0xf8, 0x8f ;  /* 0x00000000008f781c */ /* 0x000fe40000703f70 */
[----:B------:R-:W-:-:S02]  /*12c0*/  SHF.R.U32.HI R0, RZ, 0x1, R22 ;  /* 0x00000001ff007819 */ /* 0x000fc40000011616 */
[----:B------:R-:W-:-:S04]  /*12d0*/  SEL R11, RZ, 0x1, !P0 ;  /* 0x00000001ff0b7807 */ /* 0x000fc80004000000 */
[----:B------:R-:W-:-:S04]  /*12e0*/  LOP3.LUT R11, R11, 0x1, R0, 0xf8, !PT ;  /* 0x000000010b0b7812 */ /* 0x000fc800078ef800 */
[----:B------:R-:W-:-:S04]  /*12f0*/  LOP3.LUT R11, R11, R22, RZ, 0xc0, !PT ;  /* 0x000000160b0b7212 */ /* 0x000fc800078ec0ff */
[----:B------:R-:W-:-:S04]  /*1300*/  IADD3 R11, PT, PT, R0, R11, RZ ;  /* 0x0000000b000b7210 */ /* 0x000fc80007ffe0ff */
[----:B------:R-:W-:Y:S01]  /*1310*/  LOP3.LUT R20, R11, R20, RZ, 0xfc, !PT ;  /* 0x000000140b147212 */ /* 0x000fe200078efcff */
[----:B------:R-:W-:Y:S06]  /*1320*/  BRA `(.L_x_15) ;  /* 0x0000000000107947 */ /* 0x000fec0003800000 */
.L_x_14:
[----:B------:R-:W-:-:S04]  /*1330*/  LOP3.LUT R20, R20, 0x80000000, RZ, 0xc0, !PT ;  /* 0x8000000014147812 */ /* 0x000fc800078ec0ff */
[----:B------:R-:W-:Y:S01]  /*1340*/  LOP3.LUT R20, R20, 0x7f800000, RZ, 0xfc, !PT ;  /* 0x7f80000014147812 */ /* 0x000fe200078efcff */
[----:B------:R-:W-:Y:S06]  /*1350*/  BRA `(.L_x_15) ;  /* 0x0000000000047947 */ /* 0x000fec0003800000 */
.L_x_13:
[----:B------:R-:W-:-:S07]  /*1360*/  IMAD R20, R27, 0x800000, R20 ;  /* 0x008000001b147824 */ /* 0x000fce00078e0214 */
.L_x_15:
[----:B------:R-:W-:Y:S05]  /*1370*/  BSYNC.RECONVERGENT B2 ;  /* 0x0000000000027941 */ /* 0x000fea0003800200 */
.L_x_12:
[----:B------:R-:W-:Y:S05]  /*1380*/  BRA `(.L_x_16) ;  /* 0x0000000000207947 */ /* 0x000fea0003800000 */
.L_x_11:
[----:B------:R-:W-:-:S04]  /*1390*/  LOP3.LUT R0, R27, 0x80000000, R0, 0x48, !PT ;  /* 0x800000001b007812 */ /* 0x000fc800078e4800 */
[----:B------:R-:W-:Y:S01]  /*13a0*/  LOP3.LUT R20, R0, 0x7f800000, RZ, 0xfc, !PT ;  /* 0x7f80000000147812 */ /* 0x000fe200078efcff */
[----:B------:R-:W-:Y:S06]  /*13b0*/  BRA `(.L_x_16) ;  /* 0x0000000000147947 */ /* 0x000fec0003800000 */
.L_x_10:
[----:B------:R-:W-:Y:S01]  /*13c0*/  LOP3.LUT R20, R27, 0x80000000, R0, 0x48, !PT ;  /* 0x800000001b147812 */ /* 0x000fe200078e4800 */
[----:B------:R-:W-:Y:S06]  /*13d0*/  BRA `(.L_x_16) ;  /* 0x00000000000c7947 */ /* 0x000fec0003800000 */
.L_x_9:
[----:B------:R-:W0:Y:S01]  /*13e0*/  MUFU.RSQ R20, -QNAN ;  /* 0xffc0000000147908 */ /* 0x000e220000001400 */
[----:B------:R-:W-:Y:S05]  /*13f0*/  BRA `(.L_x_16) ;  /* 0x0000000000047947 */ /* 0x000fea0003800000 */
.L_x_8:
[----:B------:R-:W-:-:S07]  /*1400*/  FADD.FTZ R20, R0, R3 ;  /* 0x0000000300147221 */ /* 0x000fce0000010000 */
.L_x_16:
[----:B------:R-:W-:Y:S05]  /*1410*/  BSYNC.RECONVERGENT B1 ;  /* 0x0000000000017941 */ /* 0x000fea0003800200 */
.L_x_6:
[----:B------:R-:W-:-:S04]  /*1420*/  HFMA2 R13, -RZ, RZ, 0, 0 ;  /* 0x00000000ff0d7431 */ /* 0x000fc800000001ff */
[----:B0-----:R-:W-:Y:S05]  /*1430*/  RET.REL.NODEC R12 `(scatter) ;  /* 0xffffffe80cf07950 */ /* 0x001fea0003c3ffff */
.L_x_17:
[----:B------:R-:W-:-:S00]  /*1440*/  BRA `(.L_x_17) ;  /* 0xfffffffc00fc7947 */ /* 0x000fc0000383ffff */
[----:B------:R-:W-:-:S00]  /*1450*/  NOP ;  /* 0x0000000000007918 */ /* 0x000fc00000000000 */
        /* <DEDUP_REMOVED lines=10> */
.L_x_36:


//--------------------- .text.gather              --------------------------
	.section	.text.gather,"ax",@progbits
	.align	128
        .global         gather
        .type           gather,@function
        .size           gather,(.L_x_37 - gather)
        .other          gather,@"STO_CUDA_ENTRY STV_DEFAULT"
gather:
.text.gather:
        /* <DEDUP_REMOVED lines=21> */
.L_x_23:
        /* <DEDUP_REMOVED lines=17> */
[----:B0-----:R-:W-:Y:S05]  /*0260*/  CALL.REL.NOINC `($__internal_1_$__cuda_sm3x_div_rn_noftz_f32_slowpath) ;  /* 0x0000000800d87944 */ /* 0x001fea0003c00000 */
[----:B------:R-:W-:-:S07]  /*0270*/  IMAD.MOV.U32 R11, RZ, RZ, R20 ;  /* 0x000000ffff0b7224 */ /* 0x000fce00078e0014 */
.L_x_18:
        /* <DEDUP_REMOVED lines=54> */
[----:B0-----:R-:W-:Y:S05]  /*05e0*/  CALL.REL.NOINC `($__internal_1_$__cuda_sm3x_div_rn_noftz_f32_slowpath) ;  /* 0x0000000400f87944 */ /* 0x001fea0003c00000 */
.L_x_20:
[----:B------:R-:W-:Y:S05]  /*05f0*/  BSYNC.RECONVERGENT B0 ;  /* 0x0000000000007941 */ /* 0x000fea0003800200 */
.L_x_19:
        /* <DEDUP_REMOVED lines=57> */
[----:B------:R-:W-:-:S07]  /*0990*/  MOV R11, R20 ;  /* 0x00000014000b7202 */ /* 0x000fce0000000f00 */
.L_x_22:
[----:B------:R-:W-:Y:S05]  /*09a0*/  BSYNC.RECONVERGENT B0 ;  /* 0x0000000000007941 */ /* 0x000fea0003800200 */
.L_x_21:
[-C--:B------:R-:W-:Y:S02]  /*09b0*/  IABS R0, R7.reuse ;  /* 0x0000000700007213 */ /* 0x080fe40000000000 */
[----:B------:R-:W-:Y:S02]  /*09c0*/  IADD3 R23, PT, PT, R23, UR9, RZ ;  /* 0x0000000917177c10 */ /* 0x000fe4000fffe0ff */
[----:B------:R-:W1:Y:S01]  /*09d0*/  I2F.RP R20, R0 ;  /* 0x0000000000147306 */ /* 0x000e620000209400 */
[----:B------:R-:W-:Y:S02]  /*09e0*/  IABS R26, R7 ;  /* 0x00000007001a7213 */ /* 0x000fe40000000000 */
[----:B------:R-:W-:Y:S02]  /*09f0*/  IABS R25, R23 ;  /* 0x0000001700197213 */ /* 0x000fe40000000000 */
[----:B------:R-:W-:-:S03]  /*0a00*/  ISETP.GE.AND P1, PT, R23, RZ, PT ;  /* 0x000000ff1700720c */ /* 0x000fc60003f26270 */
[----:B-1----:R-:W1:Y:S02]  /*0a10*/  MUFU.RCP R20, R20 ;  /* 0x0000001400147308 */ /* 0x002e640000001000 */
[----:B-1----:R-:W-:Y:S02]  /*0a20*/  VIADD R12, R20, 0xffffffe ;  /* 0x0ffffffe140c7836 */ /* 0x002fe40000000000 */
[----:B------:R-:W-:-:S04]  /*0a30*/  IMAD.MOV R20, RZ, RZ, -R26 ;  /* 0x000000ffff147224 */ /* 0x000fc800078e0a1a */
[----:B------:R1:W2:Y:S02]  /*0a40*/  F2I.FTZ.U32.TRUNC.NTZ R13, R12 ;  /* 0x0000000c000d7305 */ /* 0x0002a4000021f000 */
[----:B-1----:R-:W-:Y:S02]  /*0a50*/  IMAD.MOV.U32 R12, RZ, RZ, RZ ;  /* 0x000000ffff0c7224 */ /* 0x002fe400078e00ff */
[----:B--2---:R-:W-:-:S04]  /*0a60*/  IMAD.MOV R21, RZ, RZ, -R13 ;  /* 0x000000ffff157224 */ /* 0x004fc800078e0a0d */
[----:B------:R-:W-:-:S04]  /*0a70*/  IMAD R21, R21, R0, RZ ;  /* 0x0000000015157224 */ /* 0x000fc800078e02ff */
[----:B------:R-:W-:Y:S01]  /*0a80*/  IMAD.HI.U32 R22, R13, R21, R12 ;  /* 0x000000150d167227 */ /* 0x000fe200078e000c */
[----:B------:R-:W-:-:S05]  /*0a90*/  MOV R21, R25 ;  /* 0x0000001900157202 */ /* 0x000fca0000000f00 */
[----:B------:R-:W-:-:S04]  /*0aa0*/  IMAD.HI.U32 R13, R22, R21, RZ ;  /* 0x00000015160d7227 */ /* 0x000fc800078e00ff */
[----:B------:R-:W-:Y:S01]  /*0ab0*/  IMAD R13, R13, R20, R21 ;  /* 0x000000140d0d7224 */ /* 0x000fe200078e0215 */
[----:B------:R-:W-:-:S04]  /*0ac0*/  LOP3.LUT R21, RZ, R7, RZ, 0x33, !PT ;  /* 0x00000007ff157212 */ /* 0x000fc800078e33ff */
[----:B------:R-:W-:-:S13]  /*0ad0*/  ISETP.GT.U32.AND P0, PT, R0, R13, PT ;  /* 0x0000000d0000720c */ /* 0x000fda0003f04070 */
[----:B------:R-:W-:-:S05]  /*0ae0*/  @!P0 IMAD.IADD R13, R13, 0x1, -R0 ;  /* 0x000000010d0d8824 */ /* 0x000fca00078e0a00 */
[----:B------:R-:W-:-:S13]  /*0af0*/  ISETP.GT.U32.AND P0, PT, R0, R13, PT ;  /* 0x0000000d0000720c */ /* 0x000fda0003f04070 */
[----:B------:R-:W-:Y:S01]  /*0b00*/  @!P0 IMAD.IADD R13, R13, 0x1, -R0 ;  /* 0x000000010d0d8824 */ /* 0x000fe200078e0a00 */
[----:B------:R-:W-:-:S04]  /*0b10*/  ISETP.NE.AND P0, PT, R7, RZ, PT ;  /* 0x000000ff0700720c */ /* 0x000fc80003f05270 */
[----:B------:R-:W-:-:S04]  /*0b20*/  @!P1 IADD3 R13, PT, PT, -R13, RZ, RZ ;  /* 0x000000ff0d0d9210 */ /* 0x000fc80007ffe1ff */
[----:B------:R-:W-:-:S05]  /*0b30*/  SEL R12, R21, R13, !P0 ;  /* 0x0000000d150c7207 */ /* 0x000fca0004000000 */
[----:B------:R-:W-:Y:S02]  /*0b40*/  IMAD.IADD R23, R7, 0x1, R12 ;  /* 0x0000000107177824 */ /* 0x000fe400078e020c */
[----:B------:R-:W1:Y:S03]  /*0b50*/  LDC.64 R12, c[0x0][0x3a8] ;  /* 0x0000ea00ff0c7b82 */ /* 0x000e660000000a00 */
[----:B------:R-:W-:-:S05]  /*0b60*/  IABS R27, R23 ;  /* 0x00000017001b7213 */ /* 0x000fca0000000000 */
[----:B------:R-:W-:-:S04]  /*0b70*/  IMAD.HI.U32 R25, R22, R27, RZ ;  /* 0x0000001b16197227 */ /* 0x000fc800078e00ff */
[----:B------:R-:W-:-:S05]  /*0b80*/  IMAD R25, R25, R20, R27 ;  /* 0x0000001419197224 */ /* 0x000fca00078e021b */
[----:B------:R-:W-:Y:S01]  /*0b90*/  ISETP.GT.U32.AND P1, PT, R0, R25, PT ;  /* 0x000000190000720c */ /* 0x000fe20003f24070 */
[----:B-1----:R-:W2:Y:S01]  /*0ba0*/  LDG.E R22, desc[UR6][R12.64+0x4] ;  /* 0x000004060c167981 */ /* 0x002ea2000c1e1900 */
[----:B------:R-:W-:-:S11]  /*0bb0*/  ISETP.GE.AND P2, PT, R23, RZ, PT ;  /* 0x000000ff1700720c */ /* 0x000fd60003f46270 */
[----:B------:R-:W-:-:S05]  /*0bc0*/  @!P1 IMAD.IADD R25, R25, 0x1, -R0 ;  /* 0x0000000119199824 */ /* 0x000fca00078e0a00 */
[----:B------:R-:W-:-:S13]  /*0bd0*/  ISETP.GT.U32.AND P1, PT, R0, R25, PT ;  /* 0x000000190000720c */ /* 0x000fda0003f24070 */
[----:B------:R-:W-:-:S05]  /*0be0*/  @!P1 IADD3 R25, PT, PT, R25, -R0, RZ ;  /* 0x8000000019199210 */ /* 0x000fca0007ffe0ff */
[----:B------:R-:W-:-:S05]  /*0bf0*/  @!P2 IMAD.MOV R25, RZ, RZ, -R25 ;  /* 0x000000ffff19a224 */ /* 0x000fca00078e0a19 */
[----:B------:R-:W-:-:S05]  /*0c00*/  SEL R21, R21, R25, !P0 ;  /* 0x0000001915157207 */ /* 0x000fca0004000000 */
[----:B------:R-:W-:Y:S02]  /*0c10*/  IMAD R21, R5, R21, R4 ;  /* 0x0000001505157224 */ /* 0x000fe400078e0204 */
[----:B------:R1:W3:Y:S02]  /*0c20*/  LDG.E R4, desc[UR6][R12.64] ;  /* 0x000000060c047981 */ /* 0x0002e4000c1e1900 */
[----:B0-----:R-:W-:-:S05]  /*0c30*/  IMAD.WIDE R20, R21, 0x8, R14 ;  /* 0x0000000815147825 */ /* 0x001fca00078e020e */
[----:B------:R-:W4:Y:S01]  /*0c40*/  LDG.E R0, desc[UR6][R20.64] ;  /* 0x0000000614007981 */ /* 0x000f22000c1e1900 */
[----:B------:R-:W-:-:S04]  /*0c50*/  FADD R11, -R2, R11 ;  /* 0x0000000b020b7221 */ /* 0x000fc80000000100 */
[----:B------:R-:W-:Y:S01]  /*0c60*/  FFMA R23, R11, R11, R24 ;  /* 0x0000000b0b177223 */ /* 0x000fe20000000018 */
[----:B------:R-:W-:-:S03]  /*0c70*/  IMAD.MOV.U32 R11, RZ, RZ, 0x3bbb989d ;  /* 0x3bbb989dff0b7424 */ /* 0x000fc600078e00ff */
[----:B--2---:R-:W-:Y:S01]  /*0c80*/  FMUL R22, R23, R22 ;  /* 0x0000001617167220 */ /* 0x004fe20000400000 */
[----:B------:R-:W-:-:S03]  /*0c90*/  HFMA2 R23, -RZ, RZ, 3.7421875, 0 ;  /* 0x437c0000ff177431 */ /* 0x000fc600000001ff */
[----:B------:R-:W-:-:S04]  /*0ca0*/  FFMA.SAT R2, R22, R11, 0.5 ;  /* 0x3f00000016027423 */ /* 0x000fc8000000200b */
[----:B------:R-:W-:-:S04]  /*0cb0*/  FFMA.RM R2, R2, R23, 12582913 ;  /* 0x4b40000102027423 */ /* 0x000fc80000004017 */
[----:B------:R-:W-:-:S04]  /*0cc0*/  FADD R11, R2, -12583039 ;  /* 0xcb40007f020b7421 */ /* 0x000fc80000000000 */
[----:B------:R-:W-:-:S04]  /*0cd0*/  FFMA R11, R22, 1.4426950216293334961, -R11 ;  /* 0x3fb8aa3b160b7823 */ /* 0x000fc8000000080b */
[----:B------:R-:W-:-:S06]  /*0ce0*/  FFMA R11, R22, 1.925963033500011079e-08, R11 ;  /* 0x32a57060160b7823 */ /* 0x000fcc000000000b */
[----:B------:R-:W1:Y:S01]  /*0cf0*/  MUFU.EX2 R11, R11 ;  /* 0x0000000b000b7308 */ /* 0x000e620000000800 */
[----:B------:R-:W-:-:S04]  /*0d00*/  IMAD.SHL.U32 R2, R2, 0x800000, RZ ;  /* 0x0080000002027824 */ /* 0x000fc800078e00ff */
[----:B-1----:R-:W-:-:S04]  /*0d10*/  FMUL R13, R2, R11 ;  /* 0x0000000b020d7220 */ /* 0x002fc80000400000 */
        /* <DEDUP_REMOVED lines=11> */
        .weak           $__internal_1_$__cuda_sm3x_div_rn_noftz_f32_slowpath
        .type           $__internal_1_$__cuda_sm3x_div_rn_noftz_f32_slowpath,@function
        .size           $__internal_1_$__cuda_sm3x_div_rn_noftz_f32_slowpath,(.L_x_37 - $__internal_1_$__cuda_sm3x_div_rn_noftz_f32_slowpath)
$__internal_1_$__cuda_sm3x_div_rn_noftz_f32_slowpath:
        /* <DEDUP_REMOVED lines=35> */
.L_x_25:
        /* <DEDUP_REMOVED lines=51> */
.L_x_32:
[----:B------:R-:W-:-:S04]  /*1330*/  LOP3.LUT R20, R20, 0x80000000, RZ, 0xc0, !PT ;  /* 0x8000000014147812 */ /* 0x000fc800078ec0ff */
[----:B------:R-:W-:Y:S01]  /*1340*/  LOP3.LUT R20, R20, 0x7f800000, RZ, 0xfc, !PT ;  /* 0x7f80000014147812 */ /* 0x000fe200078efcff */
[----:B------:R-:W-:Y:S06]  /*1350*/  BRA `(.L_x_33) ;  /* 0x0000000000047947 */ /* 0x000fec0003800000 */
.L_x_31:
[----:B------:R-:W-:-:S07]  /*1360*/  IMAD R20, R27, 0x800000, R20 ;  /* 0x008000001b147824 */ /* 0x000fce00078e0214 */
.L_x_33:
[----:B------:R-:W-:Y:S05]  /*1370*/  BSYNC.RECONVERGENT B2 ;  /* 0x0000000000027941 */ /* 0x000fea0003800200 */
.L_x_30:
[----:B------:R-:W-:Y:S05]  /*1380*/  BRA `(.L_x_34) ;  /* 0x0000000000207947 */ /* 0x000fea0003800000 */
.L_x_29:
[----:B------:R-:W-:-:S04]  /*1390*/  LOP3.LUT R0, R27, 0x80000000, R0, 0x48, !PT ;  /* 0x800000001b007812 */ /* 0x000fc800078e4800 */
[----:B------:R-:W-:Y:S01]  /*13a0*/  LOP3.LUT R20, R0, 0x7f800000, RZ, 0xfc, !PT ;  /* 0x7f80000000147812 */ /* 0x000fe200078efcff */
[----:B------:R-:W-:Y:S06]  /*13b0*/  BRA `(.L_x_34) ;  /* 0x0000000000147947 */ /* 0x000fec0003800000 */
.L_x_28:
[----:B------:R-:W-:Y:S01]  /*13c0*/  LOP3.LUT R20, R27, 0x80000000, R0, 0x48, !PT ;  /* 0x800000001b147812 */ /* 0x000fe200078e4800 */
[----:B------:R-:W-:Y:S06]  /*13d0*/  BRA `(.L_x_34) ;  /* 0x00000000000c7947 */ /* 0x000fec0003800000 */
.L_x_27:
[----:B------:R-:W0:Y:S01]  /*13e0*/  MUFU.RSQ R20, -QNAN ;  /* 0xffc0000000147908 */ /* 0x000e220000001400 */
[----:B------:R-:W-:Y:S05]  /*13f0*/  BRA `(.L_x_34) ;  /* 0x0000000000047947 */ /* 0x000fea0003800000 */
.L_x_26:
[----:B------:R-:W-:-:S07]  /*1400*/  FADD.FTZ R20, R0, R3 ;  /* 0x0000000300147221 */ /* 0x000fce0000010000 */
.L_x_34:
[----:B------:R-:W-:Y:S05]  /*1410*/  BSYNC.RECONVERGENT B1 ;  /* 0x0000000000017941 */ /* 0x000fea0003800200 */
.L_x_24:
[----:B------:R-:W-:-:S04]  /*1420*/  HFMA2 R13, -RZ, RZ, 0, 0 ;  /* 0x00000000ff0d7431 */ /* 0x000fc800000001ff */
[----:B0-----:R-:W-:Y:S05]  /*1430*/  RET.REL.NODEC R12 `(gather) ;  /* 0xffffffe80cf07950 */ /* 0x001fea0003c3ffff */
.L_x_35:
        /* <DEDUP_REMOVED lines=12> */
.L_x_37:


//--------------------- .nv.shared.reserved.0     --------------------------
	.section	.nv.shared.reserved.0,"aw",@nobits
	.weak		__nv_reservedSMEM_offset_0_alias
	.size		__nv_reservedSMEM_offset_0_alias, 0, 64
	.other		__nv_reservedSMEM_offset_0_alias,@"STO_CUDA_RESERVED_SHARED STV_DEFAULT"
__nv_reservedSMEM_offset_0_alias:
	.zero		0
	.zero		64


//--------------------- .nv.constant0.scatter     --------------------------
	.section	.nv.constant0.scatter,"a",@progbits
	.sectionflags	@""
	.align	4
.nv.constant0.scatter:
	.zero		944


//--------------------- .nv.constant0.gather      --------------------------
	.section	.nv.constant0.gather,"a",@progbits
	.sectionflags	@""
	.align	4
.nv.constant0.gather:
	.zero		944


//--------------------- SYMBOLS --------------------------

	.type		.nv.reservedSmem.offset0,@object
	.size		.nv.reservedSmem.offset0,0x4
